//
// Generated by NVIDIA NVVM Compiler
//
// Compiler Build ID: CL-36424714
// Cuda compilation tools, release 13.0, V13.0.88
// Based on NVVM 20.0.0
//

.version 9.0
.target sm_100
.address_size 64

	// .globl	_Z6matAddPKfS0_Pfii

.visible .entry _Z6matAddPKfS0_Pfii(
	.param .u64 .ptr .align 1 _Z6matAddPKfS0_Pfii_param_0,
	.param .u64 .ptr .align 1 _Z6matAddPKfS0_Pfii_param_1,
	.param .u64 .ptr .align 1 _Z6matAddPKfS0_Pfii_param_2,
	.param .u32 _Z6matAddPKfS0_Pfii_param_3,
	.param .u32 _Z6matAddPKfS0_Pfii_param_4
)
{
	.reg .pred 	%p<4>;
	.reg .b32 	%r<12>;
	.reg .b32 	%f<4>;
	.reg .b64 	%rd<11>;

	ld.param.u64 	%rd1, [_Z6matAddPKfS0_Pfii_param_0];
	ld.param.u64 	%rd2, [_Z6matAddPKfS0_Pfii_param_1];
	ld.param.u64 	%rd3, [_Z6matAddPKfS0_Pfii_param_2];
	ld.param.u32 	%r4, [_Z6matAddPKfS0_Pfii_param_3];
	ld.param.u32 	%r3, [_Z6matAddPKfS0_Pfii_param_4];
	mov.u32 	%r5, %ntid.x;
	mov.u32 	%r6, %ctaid.x;
	mov.u32 	%r7, %tid.x;
	mad.lo.s32 	%r1, %r5, %r6, %r7;
	mov.u32 	%r8, %ntid.y;
	mov.u32 	%r9, %ctaid.y;
	mov.u32 	%r10, %tid.y;
	mad.lo.s32 	%r2, %r8, %r9, %r10;
	setp.ge.s32 	%p1, %r2, %r4;
	setp.ge.s32 	%p2, %r1, %r3;
	or.pred  	%p3, %p1, %p2;
	@%p3 bra 	$L__BB0_2;
	cvta.to.global.u64 	%rd4, %rd1;
	cvta.to.global.u64 	%rd5, %rd2;
	cvta.to.global.u64 	%rd6, %rd3;
	mad.lo.s32 	%r11, %r3, %r2, %r1;
	mul.wide.s32 	%rd7, %r11, 4;
	add.s64 	%rd8, %rd4, %rd7;
	ld.global.f32 	%f1, [%rd8];
	add.s64 	%rd9, %rd5, %rd7;
	ld.global.f32 	%f2, [%rd9];
	add.f32 	%f3, %f1, %f2;
	add.s64 	%rd10, %rd6, %rd7;
	st.global.f32 	[%rd10], %f3;
$L__BB0_2:
	ret;

}
	// .globl	_Z9matAddRowPKfS0_Pfii
.visible .entry _Z9matAddRowPKfS0_Pfii(
	.param .u64 .ptr .align 1 _Z9matAddRowPKfS0_Pfii_param_0,
	.param .u64 .ptr .align 1 _Z9matAddRowPKfS0_Pfii_param_1,
	.param .u64 .ptr .align 1 _Z9matAddRowPKfS0_Pfii_param_2,
	.param .u32 _Z9matAddRowPKfS0_Pfii_param_3,
	.param .u32 _Z9matAddRowPKfS0_Pfii_param_4
)
{
	.reg .pred 	%p<12>;
	.reg .b32 	%r<32>;
	.reg .b32 	%f<88>;
	.reg .b64 	%rd<56>;

	ld.param.u64 	%rd22, [_Z9matAddRowPKfS0_Pfii_param_0];
	ld.param.u64 	%rd23, [_Z9matAddRowPKfS0_Pfii_param_1];
	ld.param.u64 	%rd24, [_Z9matAddRowPKfS0_Pfii_param_2];
	ld.param.u32 	%r19, [_Z9matAddRowPKfS0_Pfii_param_3];
	ld.param.u32 	%r18, [_Z9matAddRowPKfS0_Pfii_param_4];
	cvta.to.global.u64 	%rd1, %rd24;
	cvta.to.global.u64 	%rd2, %rd23;
	cvta.to.global.u64 	%rd3, %rd22;
	mov.u32 	%r20, %ntid.y;
	mov.u32 	%r21, %ctaid.y;
	mov.u32 	%r22, %tid.y;
	mad.lo.s32 	%r1, %r20, %r21, %r22;
	setp.ge.s32 	%p1, %r1, %r19;
	setp.lt.s32 	%p2, %r18, 1;
	or.pred  	%p3, %p1, %p2;
	@%p3 bra 	$L__BB1_13;
	mul.lo.s32 	%r2, %r18, %r1;
	and.b32  	%r3, %r18, 15;
	setp.lt.u32 	%p4, %r18, 16;
	mov.b32 	%r29, 0;
	@%p4 bra 	$L__BB1_4;
	and.b32  	%r29, %r18, 2147483632;
	neg.s32 	%r27, %r29;
	mul.wide.u32 	%rd25, %r2, 4;
	add.s64 	%rd26, %rd25, 32;
	add.s64 	%rd52, %rd1, %rd26;
	add.s64 	%rd51, %rd2, %rd26;
	add.s64 	%rd50, %rd3, %rd26;
$L__BB1_3:
	.pragma "nounroll";
	ld.global.f32 	%f1, [%rd50+-32];
	ld.global.f32 	%f2, [%rd51+-32];
	add.f32 	%f3, %f1, %f2;
	st.global.f32 	[%rd52+-32], %f3;
	ld.global.f32 	%f4, [%rd50+-28];
	ld.global.f32 	%f5, [%rd51+-28];
	add.f32 	%f6, %f4, %f5;
	st.global.f32 	[%rd52+-28], %f6;
	ld.global.f32 	%f7, [%rd50+-24];
	ld.global.f32 	%f8, [%rd51+-24];
	add.f32 	%f9, %f7, %f8;
	st.global.f32 	[%rd52+-24], %f9;
	ld.global.f32 	%f10, [%rd50+-20];
	ld.global.f32 	%f11, [%rd51+-20];
	add.f32 	%f12, %f10, %f11;
	st.global.f32 	[%rd52+-20], %f12;
	ld.global.f32 	%f13, [%rd50+-16];
	ld.global.f32 	%f14, [%rd51+-16];
	add.f32 	%f15, %f13, %f14;
	st.global.f32 	[%rd52+-16], %f15;
	ld.global.f32 	%f16, [%rd50+-12];
	ld.global.f32 	%f17, [%rd51+-12];
	add.f32 	%f18, %f16, %f17;
	st.global.f32 	[%rd52+-12], %f18;
	ld.global.f32 	%f19, [%rd50+-8];
	ld.global.f32 	%f20, [%rd51+-8];
	add.f32 	%f21, %f19, %f20;
	st.global.f32 	[%rd52+-8], %f21;
	ld.global.f32 	%f22, [%rd50+-4];
	ld.global.f32 	%f23, [%rd51+-4];
	add.f32 	%f24, %f22, %f23;
	st.global.f32 	[%rd52+-4], %f24;
	ld.global.f32 	%f25, [%rd50];
	ld.global.f32 	%f26, [%rd51];
	add.f32 	%f27, %f25, %f26;
	st.global.f32 	[%rd52], %f27;
	ld.global.f32 	%f28, [%rd50+4];
	ld.global.f32 	%f29, [%rd51+4];
	add.f32 	%f30, %f28, %f29;
	st.global.f32 	[%rd52+4], %f30;
	ld.global.f32 	%f31, [%rd50+8];
	ld.global.f32 	%f32, [%rd51+8];
	add.f32 	%f33, %f31, %f32;
	st.global.f32 	[%rd52+8], %f33;
	ld.global.f32 	%f34, [%rd50+12];
	ld.global.f32 	%f35, [%rd51+12];
	add.f32 	%f36, %f34, %f35;
	st.global.f32 	[%rd52+12], %f36;
	ld.global.f32 	%f37, [%rd50+16];
	ld.global.f32 	%f38, [%rd51+16];
	add.f32 	%f39, %f37, %f38;
	st.global.f32 	[%rd52+16], %f39;
	ld.global.f32 	%f40, [%rd50+20];
	ld.global.f32 	%f41, [%rd51+20];
	add.f32 	%f42, %f40, %f41;
	st.global.f32 	[%rd52+20], %f42;
	ld.global.f32 	%f43, [%rd50+24];
	ld.global.f32 	%f44, [%rd51+24];
	add.f32 	%f45, %f43, %f44;
	st.global.f32 	[%rd52+24], %f45;
	ld.global.f32 	%f46, [%rd50+28];
	ld.global.f32 	%f47, [%rd51+28];
	add.f32 	%f48, %f46, %f47;
	st.global.f32 	[%rd52+28], %f48;
	add.s32 	%r27, %r27, 16;
	add.s64 	%rd52, %rd52, 64;
	add.s64 	%rd51, %rd51, 64;
	add.s64 	%rd50, %rd50, 64;
	setp.ne.s32 	%p5, %r27, 0;
	@%p5 bra 	$L__BB1_3;
$L__BB1_4:
	setp.eq.s32 	%p6, %r3, 0;
	@%p6 bra 	$L__BB1_13;
	and.b32  	%r9, %r18, 7;
	setp.lt.u32 	%p7, %r3, 8;
	@%p7 bra 	$L__BB1_7;
	add.s32 	%r24, %r29, %r2;
	mul.wide.u32 	%rd27, %r24, 4;
	add.s64 	%rd28, %rd3, %rd27;
	ld.global.f32 	%f49, [%rd28];
	add.s64 	%rd29, %rd2, %rd27;
	ld.global.f32 	%f50, [%rd29];
	add.f32 	%f51, %f49, %f50;
	add.s64 	%rd30, %rd1, %rd27;
	st.global.f32 	[%rd30], %f51;
	cvt.u64.u32 	%rd31, %r2;
	cvt.u64.u32 	%rd32, %r29;
	add.s64 	%rd33, %rd32, %rd31;
	shl.b64 	%rd34, %rd33, 2;
	add.s64 	%rd35, %rd3, %rd34;
	ld.global.f32 	%f52, [%rd35+4];
	add.s64 	%rd36, %rd2, %rd34;
	ld.global.f32 	%f53, [%rd36+4];
	add.f32 	%f54, %f52, %f53;
	add.s64 	%rd37, %rd1, %rd34;
	st.global.f32 	[%rd37+4], %f54;
	ld.global.f32 	%f55, [%rd35+8];
	ld.global.f32 	%f56, [%rd36+8];
	add.f32 	%f57, %f55, %f56;
	st.global.f32 	[%rd37+8], %f57;
	ld.global.f32 	%f58, [%rd35+12];
	ld.global.f32 	%f59, [%rd36+12];
	add.f32 	%f60, %f58, %f59;
	st.global.f32 	[%rd37+12], %f60;
	ld.global.f32 	%f61, [%rd35+16];
	ld.global.f32 	%f62, [%rd36+16];
	add.f32 	%f63, %f61, %f62;
	st.global.f32 	[%rd37+16], %f63;
	ld.global.f32 	%f64, [%rd35+20];
	ld.global.f32 	%f65, [%rd36+20];
	add.f32 	%f66, %f64, %f65;
	st.global.f32 	[%rd37+20], %f66;
	ld.global.f32 	%f67, [%rd35+24];
	ld.global.f32 	%f68, [%rd36+24];
	add.f32 	%f69, %f67, %f68;
	st.global.f32 	[%rd37+24], %f69;
	ld.global.f32 	%f70, [%rd35+28];
	ld.global.f32 	%f71, [%rd36+28];
	add.f32 	%f72, %f70, %f71;
	st.global.f32 	[%rd37+28], %f72;
	add.s32 	%r29, %r29, 8;
$L__BB1_7:
	setp.eq.s32 	%p8, %r9, 0;
	@%p8 bra 	$L__BB1_13;
	and.b32  	%r12, %r18, 3;
	setp.lt.u32 	%p9, %r9, 4;
	@%p9 bra 	$L__BB1_10;
	add.s32 	%r25, %r29, %r2;
	mul.wide.u32 	%rd38, %r25, 4;
	add.s64 	%rd39, %rd3, %rd38;
	ld.global.f32 	%f73, [%rd39];
	add.s64 	%rd40, %rd2, %rd38;
	ld.global.f32 	%f74, [%rd40];
	add.f32 	%f75, %f73, %f74;
	add.s64 	%rd41, %rd1, %rd38;
	st.global.f32 	[%rd41], %f75;
	cvt.u64.u32 	%rd42, %r2;
	cvt.u64.u32 	%rd43, %r29;
	add.s64 	%rd44, %rd43, %rd42;
	shl.b64 	%rd45, %rd44, 2;
	add.s64 	%rd46, %rd3, %rd45;
	ld.global.f32 	%f76, [%rd46+4];
	add.s64 	%rd47, %rd2, %rd45;
	ld.global.f32 	%f77, [%rd47+4];
	add.f32 	%f78, %f76, %f77;
	add.s64 	%rd48, %rd1, %rd45;
	st.global.f32 	[%rd48+4], %f78;
	ld.global.f32 	%f79, [%rd46+8];
	ld.global.f32 	%f80, [%rd47+8];
	add.f32 	%f81, %f79, %f80;
	st.global.f32 	[%rd48+8], %f81;
	ld.global.f32 	%f82, [%rd46+12];
	ld.global.f32 	%f83, [%rd47+12];
	add.f32 	%f84, %f82, %f83;
	st.global.f32 	[%rd48+12], %f84;
	add.s32 	%r29, %r29, 4;
$L__BB1_10:
	setp.eq.s32 	%p10, %r12, 0;
	@%p10 bra 	$L__BB1_13;
	add.s32 	%r26, %r29, %r2;
	mul.wide.u32 	%rd49, %r26, 4;
	add.s64 	%rd55, %rd1, %rd49;
	add.s64 	%rd54, %rd2, %rd49;
	add.s64 	%rd53, %rd3, %rd49;
	neg.s32 	%r31, %r12;
$L__BB1_12:
	.pragma "nounroll";
	ld.global.f32 	%f85, [%rd53];
	ld.global.f32 	%f86, [%rd54];
	add.f32 	%f87, %f85, %f86;
	st.global.f32 	[%rd55], %f87;
	add.s64 	%rd55, %rd55, 4;
	add.s64 	%rd54, %rd54, 4;
	add.s64 	%rd53, %rd53, 4;
	add.s32 	%r31, %r31, 1;
	setp.ne.s32 	%p11, %r31, 0;
	@%p11 bra 	$L__BB1_12;
$L__BB1_13:
	ret;

}
	// .globl	_Z9matAddColPKfS0_Pfii
.visible .entry _Z9matAddColPKfS0_Pfii(
	.param .u64 .ptr .align 1 _Z9matAddColPKfS0_Pfii_param_0,
	.param .u64 .ptr .align 1 _Z9matAddColPKfS0_Pfii_param_1,
	.param .u64 .ptr .align 1 _Z9matAddColPKfS0_Pfii_param_2,
	.param .u32 _Z9matAddColPKfS0_Pfii_param_3,
	.param .u32 _Z9matAddColPKfS0_Pfii_param_4
)
{
	.reg .pred 	%p<12>;
	.reg .b32 	%r<38>;
	.reg .b32 	%f<88>;
	.reg .b64 	%rd<101>;

	ld.param.u64 	%rd4, [_Z9matAddColPKfS0_Pfii_param_0];
	ld.param.u64 	%rd5, [_Z9matAddColPKfS0_Pfii_param_1];
	ld.param.u64 	%rd6, [_Z9matAddColPKfS0_Pfii_param_2];
	ld.param.u32 	%r23, [_Z9matAddColPKfS0_Pfii_param_3];
	ld.param.u32 	%r24, [_Z9matAddColPKfS0_Pfii_param_4];
	cvta.to.global.u64 	%rd1, %rd6;
	cvta.to.global.u64 	%rd2, %rd5;
	cvta.to.global.u64 	%rd3, %rd4;
	mov.u32 	%r25, %ntid.x;
	mov.u32 	%r26, %ctaid.x;
	mov.u32 	%r27, %tid.x;
	mad.lo.s32 	%r1, %r25, %r26, %r27;
	setp.ge.s32 	%p1, %r1, %r24;
	setp.lt.s32 	%p2, %r23, 1;
	or.pred  	%p3, %p1, %p2;
	@%p3 bra 	$L__BB2_13;
	and.b32  	%r2, %r23, 15;
	setp.lt.u32 	%p4, %r23, 16;
	mov.b32 	%r34, 0;
	@%p4 bra 	$L__BB2_4;
	and.b32  	%r34, %r23, 2147483632;
	neg.s32 	%r32, %r34;
	shl.b32 	%r5, %r24, 4;
	mul.wide.s32 	%rd11, %r24, 4;
	mov.u32 	%r31, %r1;
$L__BB2_3:
	.pragma "nounroll";
	mul.wide.s32 	%rd7, %r31, 4;
	add.s64 	%rd8, %rd3, %rd7;
	ld.global.f32 	%f1, [%rd8];
	add.s64 	%rd9, %rd2, %rd7;
	ld.global.f32 	%f2, [%rd9];
	add.f32 	%f3, %f1, %f2;
	add.s64 	%rd10, %rd1, %rd7;
	st.global.f32 	[%rd10], %f3;
	add.s64 	%rd12, %rd8, %rd11;
	ld.global.f32 	%f4, [%rd12];
	add.s64 	%rd13, %rd9, %rd11;
	ld.global.f32 	%f5, [%rd13];
	add.f32 	%f6, %f4, %f5;
	add.s64 	%rd14, %rd10, %rd11;
	st.global.f32 	[%rd14], %f6;
	add.s64 	%rd15, %rd12, %rd11;
	ld.global.f32 	%f7, [%rd15];
	add.s64 	%rd16, %rd13, %rd11;
	ld.global.f32 	%f8, [%rd16];
	add.f32 	%f9, %f7, %f8;
	add.s64 	%rd17, %rd14, %rd11;
	st.global.f32 	[%rd17], %f9;
	add.s64 	%rd18, %rd15, %rd11;
	ld.global.f32 	%f10, [%rd18];
	add.s64 	%rd19, %rd16, %rd11;
	ld.global.f32 	%f11, [%rd19];
	add.f32 	%f12, %f10, %f11;
	add.s64 	%rd20, %rd17, %rd11;
	st.global.f32 	[%rd20], %f12;
	add.s64 	%rd21, %rd18, %rd11;
	ld.global.f32 	%f13, [%rd21];
	add.s64 	%rd22, %rd19, %rd11;
	ld.global.f32 	%f14, [%rd22];
	add.f32 	%f15, %f13, %f14;
	add.s64 	%rd23, %rd20, %rd11;
	st.global.f32 	[%rd23], %f15;
	add.s64 	%rd24, %rd21, %rd11;
	ld.global.f32 	%f16, [%rd24];
	add.s64 	%rd25, %rd22, %rd11;
	ld.global.f32 	%f17, [%rd25];
	add.f32 	%f18, %f16, %f17;
	add.s64 	%rd26, %rd23, %rd11;
	st.global.f32 	[%rd26], %f18;
	add.s64 	%rd27, %rd24, %rd11;
	ld.global.f32 	%f19, [%rd27];
	add.s64 	%rd28, %rd25, %rd11;
	ld.global.f32 	%f20, [%rd28];
	add.f32 	%f21, %f19, %f20;
	add.s64 	%rd29, %rd26, %rd11;
	st.global.f32 	[%rd29], %f21;
	add.s64 	%rd30, %rd27, %rd11;
	ld.global.f32 	%f22, [%rd30];
	add.s64 	%rd31, %rd28, %rd11;
	ld.global.f32 	%f23, [%rd31];
	add.f32 	%f24, %f22, %f23;
	add.s64 	%rd32, %rd29, %rd11;
	st.global.f32 	[%rd32], %f24;
	add.s64 	%rd33, %rd30, %rd11;
	ld.global.f32 	%f25, [%rd33];
	add.s64 	%rd34, %rd31, %rd11;
	ld.global.f32 	%f26, [%rd34];
	add.f32 	%f27, %f25, %f26;
	add.s64 	%rd35, %rd32, %rd11;
	st.global.f32 	[%rd35], %f27;
	add.s64 	%rd36, %rd33, %rd11;
	ld.global.f32 	%f28, [%rd36];
	add.s64 	%rd37, %rd34, %rd11;
	ld.global.f32 	%f29, [%rd37];
	add.f32 	%f30, %f28, %f29;
	add.s64 	%rd38, %rd35, %rd11;
	st.global.f32 	[%rd38], %f30;
	add.s64 	%rd39, %rd36, %rd11;
	ld.global.f32 	%f31, [%rd39];
	add.s64 	%rd40, %rd37, %rd11;
	ld.global.f32 	%f32, [%rd40];
	add.f32 	%f33, %f31, %f32;
	add.s64 	%rd41, %rd38, %rd11;
	st.global.f32 	[%rd41], %f33;
	add.s64 	%rd42, %rd39, %rd11;
	ld.global.f32 	%f34, [%rd42];
	add.s64 	%rd43, %rd40, %rd11;
	ld.global.f32 	%f35, [%rd43];
	add.f32 	%f36, %f34, %f35;
	add.s64 	%rd44, %rd41, %rd11;
	st.global.f32 	[%rd44], %f36;
	add.s64 	%rd45, %rd42, %rd11;
	ld.global.f32 	%f37, [%rd45];
	add.s64 	%rd46, %rd43, %rd11;
	ld.global.f32 	%f38, [%rd46];
	add.f32 	%f39, %f37, %f38;
	add.s64 	%rd47, %rd44, %rd11;
	st.global.f32 	[%rd47], %f39;
	add.s64 	%rd48, %rd45, %rd11;
	ld.global.f32 	%f40, [%rd48];
	add.s64 	%rd49, %rd46, %rd11;
	ld.global.f32 	%f41, [%rd49];
	add.f32 	%f42, %f40, %f41;
	add.s64 	%rd50, %rd47, %rd11;
	st.global.f32 	[%rd50], %f42;
	add.s64 	%rd51, %rd48, %rd11;
	ld.global.f32 	%f43, [%rd51];
	add.s64 	%rd52, %rd49, %rd11;
	ld.global.f32 	%f44, [%rd52];
	add.f32 	%f45, %f43, %f44;
	add.s64 	%rd53, %rd50, %rd11;
	st.global.f32 	[%rd53], %f45;
	add.s64 	%rd54, %rd51, %rd11;
	ld.global.f32 	%f46, [%rd54];
	add.s64 	%rd55, %rd52, %rd11;
	ld.global.f32 	%f47, [%rd55];
	add.f32 	%f48, %f46, %f47;
	add.s64 	%rd56, %rd53, %rd11;
	st.global.f32 	[%rd56], %f48;
	add.s32 	%r32, %r32, 16;
	add.s32 	%r31, %r31, %r5;
	setp.ne.s32 	%p5, %r32, 0;
	@%p5 bra 	$L__BB2_3;
$L__BB2_4:
	setp.eq.s32 	%p6, %r2, 0;
	@%p6 bra 	$L__BB2_13;
	and.b32  	%r11, %r23, 7;
	setp.lt.u32 	%p7, %r2, 8;
	@%p7 bra 	$L__BB2_7;
	mad.lo.s32 	%r29, %r34, %r24, %r1;
	mul.wide.s32 	%rd57, %r29, 4;
	add.s64 	%rd58, %rd3, %rd57;
	ld.global.f32 	%f49, [%rd58];
	add.s64 	%rd59, %rd2, %rd57;
	ld.global.f32 	%f50, [%rd59];
	add.f32 	%f51, %f49, %f50;
	add.s64 	%rd60, %rd1, %rd57;
	st.global.f32 	[%rd60], %f51;
	mul.wide.s32 	%rd61, %r24, 4;
	add.s64 	%rd62, %rd58, %rd61;
	ld.global.f32 	%f52, [%rd62];
	add.s64 	%rd63, %rd59, %rd61;
	ld.global.f32 	%f53, [%rd63];
	add.f32 	%f54, %f52, %f53;
	add.s64 	%rd64, %rd60, %rd61;
	st.global.f32 	[%rd64], %f54;
	add.s64 	%rd65, %rd62, %rd61;
	ld.global.f32 	%f55, [%rd65];
	add.s64 	%rd66, %rd63, %rd61;
	ld.global.f32 	%f56, [%rd66];
	add.f32 	%f57, %f55, %f56;
	add.s64 	%rd67, %rd64, %rd61;
	st.global.f32 	[%rd67], %f57;
	add.s64 	%rd68, %rd65, %rd61;
	ld.global.f32 	%f58, [%rd68];
	add.s64 	%rd69, %rd66, %rd61;
	ld.global.f32 	%f59, [%rd69];
	add.f32 	%f60, %f58, %f59;
	add.s64 	%rd70, %rd67, %rd61;
	st.global.f32 	[%rd70], %f60;
	add.s64 	%rd71, %rd68, %rd61;
	ld.global.f32 	%f61, [%rd71];
	add.s64 	%rd72, %rd69, %rd61;
	ld.global.f32 	%f62, [%rd72];
	add.f32 	%f63, %f61, %f62;
	add.s64 	%rd73, %rd70, %rd61;
	st.global.f32 	[%rd73], %f63;
	add.s64 	%rd74, %rd71, %rd61;
	ld.global.f32 	%f64, [%rd74];
	add.s64 	%rd75, %rd72, %rd61;
	ld.global.f32 	%f65, [%rd75];
	add.f32 	%f66, %f64, %f65;
	add.s64 	%rd76, %rd73, %rd61;
	st.global.f32 	[%rd76], %f66;
	add.s64 	%rd77, %rd74, %rd61;
	ld.global.f32 	%f67, [%rd77];
	add.s64 	%rd78, %rd75, %rd61;
	ld.global.f32 	%f68, [%rd78];
	add.f32 	%f69, %f67, %f68;
	add.s64 	%rd79, %rd76, %rd61;
	st.global.f32 	[%rd79], %f69;
	add.s64 	%rd80, %rd77, %rd61;
	ld.global.f32 	%f70, [%rd80];
	add.s64 	%rd81, %rd78, %rd61;
	ld.global.f32 	%f71, [%rd81];
	add.f32 	%f72, %f70, %f71;
	add.s64 	%rd82, %rd79, %rd61;
	st.global.f32 	[%rd82], %f72;
	add.s32 	%r34, %r34, 8;
$L__BB2_7:
	setp.eq.s32 	%p8, %r11, 0;
	@%p8 bra 	$L__BB2_13;
	and.b32  	%r14, %r23, 3;
	setp.lt.u32 	%p9, %r11, 4;
	@%p9 bra 	$L__BB2_10;
	mad.lo.s32 	%r30, %r34, %r24, %r1;
	mul.wide.s32 	%rd83, %r30, 4;
	add.s64 	%rd84, %rd3, %rd83;
	ld.global.f32 	%f73, [%rd84];
	add.s64 	%rd85, %rd2, %rd83;
	ld.global.f32 	%f74, [%rd85];
	add.f32 	%f75, %f73, %f74;
	add.s64 	%rd86, %rd1, %rd83;
	st.global.f32 	[%rd86], %f75;
	mul.wide.s32 	%rd87, %r24, 4;
	add.s64 	%rd88, %rd84, %rd87;
	ld.global.f32 	%f76, [%rd88];
	add.s64 	%rd89, %rd85, %rd87;
	ld.global.f32 	%f77, [%rd89];
	add.f32 	%f78, %f76, %f77;
	add.s64 	%rd90, %rd86, %rd87;
	st.global.f32 	[%rd90], %f78;
	add.s64 	%rd91, %rd88, %rd87;
	ld.global.f32 	%f79, [%rd91];
	add.s64 	%rd92, %rd89, %rd87;
	ld.global.f32 	%f80, [%rd92];
	add.f32 	%f81, %f79, %f80;
	add.s64 	%rd93, %rd90, %rd87;
	st.global.f32 	[%rd93], %f81;
	add.s64 	%rd94, %rd91, %rd87;
	ld.global.f32 	%f82, [%rd94];
	add.s64 	%rd95, %rd92, %rd87;
	ld.global.f32 	%f83, [%rd95];
	add.f32 	%f84, %f82, %f83;
	add.s64 	%rd96, %rd93, %rd87;
	st.global.f32 	[%rd96], %f84;
	add.s32 	%r34, %r34, 4;
$L__BB2_10:
	setp.eq.s32 	%p10, %r14, 0;
	@%p10 bra 	$L__BB2_13;
	mad.lo.s32 	%r37, %r34, %r24, %r1;
	neg.s32 	%r36, %r14;
$L__BB2_12:
	.pragma "nounroll";
	mul.wide.s32 	%rd97, %r37, 4;
	add.s64 	%rd98, %rd3, %rd97;
	ld.global.f32 	%f85, [%rd98];
	add.s64 	%rd99, %rd2, %rd97;
	ld.global.f32 	%f86, [%rd99];
	add.f32 	%f87, %f85, %f86;
	add.s64 	%rd100, %rd1, %rd97;
	st.global.f32 	[%rd100], %f87;
	add.s32 	%r37, %r37, %r24;
	add.s32 	%r36, %r36, 1;
	setp.ne.s32 	%p11, %r36, 0;
	@%p11 bra 	$L__BB2_12;
$L__BB2_13:
	ret;

}


// ===== COMPILED SASS (sm_100) =====

	.target	sm_100

	.elftype	@"ET_EXEC"


//--------------------- .note.nv.tkinfo           --------------------------
	.section	.note.nv.tkinfo,"",@"SHT_NOTE"
	.sectionflags	@"SHF_NOTE_NV_TKINFO"
	.tkinfo
        /*0018*/ 	.word	0x00000002
        /*0030*/ 	.string	""
        /*0030*/ 	.string	"ptxas"
        /*0030*/ 	.string	"Cuda compilation tools, release 13.0, V13.0.88"
        /*0030*/ 	.string	"Build cuda_13.0.r13.0/compiler.36424714_0"
        /*0030*/ 	.string	"-arch sm_100 -m 64 "



//--------------------- .note.nv.cuinfo           --------------------------
	.section	.note.nv.cuinfo,"",@"SHT_NOTE"
	.sectionflags	@"SHF_NOTE_NV_CUINFO"
        /*0018*/ 	.short	0x0002
        /*001a*/ 	.short	0x0064
        /*001c*/ 	.short	0x0082
	.zero		2


//--------------------- .nv.info                  --------------------------
	.section	.nv.info,"",@"SHT_CUDA_INFO"
	.align	4


	//----- nvinfo : EIATTR_REGCOUNT
	.align		4
        /*0000*/ 	.byte	0x04, 0x2f
        /*0002*/ 	.short	(.L_1 - .L_0)
	.align		4
.L_0:
        /*0004*/ 	.word	index@(_Z6matAddPKfS0_Pfii)
        /*0008*/ 	.word	0x0000000c


	//----- nvinfo : EIATTR_FRAME_SIZE
	.align		4
.L_1:
        /*000c*/ 	.byte	0x04, 0x11
        /*000e*/ 	.short	(.L_3 - .L_2)
	.align		4
.L_2:
        /*0010*/ 	.word	index@(_Z6matAddPKfS0_Pfii)
        /*0014*/ 	.word	0x00000000


	//----- nvinfo : EIATTR_REGCOUNT
	.align		4
.L_3:
        /*0018*/ 	.byte	0x04, 0x2f
        /*001a*/ 	.short	(.L_5 - .L_4)
	.align		4
.L_4:
        /*001c*/ 	.word	index@(_Z9matAddRowPKfS0_Pfii)
        /*0020*/ 	.word	0x00000016


	//----- nvinfo : EIATTR_FRAME_SIZE
	.align		4
.L_5:
        /*0024*/ 	.byte	0x04, 0x11
        /*0026*/ 	.short	(.L_7 - .L_6)
	.align		4
.L_6:
        /*0028*/ 	.word	index@(_Z9matAddRowPKfS0_Pfii)
        /*002c*/ 	.word	0x00000000


	//----- nvinfo : EIATTR_REGCOUNT
	.align		4
.L_7:
        /*0030*/ 	.byte	0x04, 0x2f
        /*0032*/ 	.short	(.L_9 - .L_8)
	.align		4
.L_8:
        /*0034*/ 	.word	index@(_Z9matAddColPKfS0_Pfii)
        /*0038*/ 	.word	0x0000001e


	//----- nvinfo : EIATTR_FRAME_SIZE
	.align		4
.L_9:
        /*003c*/ 	.byte	0x04, 0x11
        /*003e*/ 	.short	(.L_11 - .L_10)
	.align		4
.L_10:
        /*0040*/ 	.word	index@(_Z9matAddColPKfS0_Pfii)
        /*0044*/ 	.word	0x00000000


	//----- nvinfo : EIATTR_MIN_STACK_SIZE
	.align		4
.L_11:
        /*0048*/ 	.byte	0x04, 0x12
        /*004a*/ 	.short	(.L_13 - .L_12)
	.align		4
.L_12:
        /*004c*/ 	.word	index@(_Z9matAddColPKfS0_Pfii)
        /*0050*/ 	.word	0x00000000


	//----- nvinfo : EIATTR_MIN_STACK_SIZE
	.align		4
.L_13:
        /*0054*/ 	.byte	0x04, 0x12
        /*0056*/ 	.short	(.L_15 - .L_14)
	.align		4
.L_14:
        /*0058*/ 	.word	index@(_Z9matAddRowPKfS0_Pfii)
        /*005c*/ 	.word	0x00000000


	//----- nvinfo : EIATTR_MIN_STACK_SIZE
	.align		4
.L_15:
        /*0060*/ 	.byte	0x04, 0x12
        /*0062*/ 	.short	(.L_17 - .L_16)
	.align		4
.L_16:
        /*0064*/ 	.word	index@(_Z6matAddPKfS0_Pfii)
        /*0068*/ 	.word	0x00000000
.L_17:


//--------------------- .nv.compat                --------------------------
	.section	.nv.compat,"",@"SHT_CUDA_COMPAT_INFO"
	.align	4
        /*0000*/ 	.byte	0x02, 0x09, 0x00, 0x00, 0x02, 0x02, 0x01, 0x00, 0x02, 0x05, 0x05, 0x00, 0x03, 0x07, 0x01, 0x01
        /*0010*/ 	.byte	0x02, 0x03, 0x00, 0x00, 0x02, 0x06, 0x01, 0x00, 0x04, 0x0b, 0x08, 0x00, 0x09, 0x00, 0x00, 0x00
        /*0020*/ 	.byte	0x00, 0x00, 0x00, 0x00


//--------------------- .nv.info._Z9matAddColPKfS0_Pfii --------------------------
	.section	.nv.info._Z9matAddColPKfS0_Pfii,"",@"SHT_CUDA_INFO"
	.sectionflags	@""
	.align	4


	//----- nvinfo : EIATTR_CUDA_API_VERSION
	.align		4
        /*0000*/ 	.byte	0x04, 0x37
        /*0002*/ 	.short	(.L_19 - .L_18)
.L_18:
        /*0004*/ 	.word	0x00000082


	//----- nvinfo : EIATTR_KPARAM_INFO
	.align		4
.L_19:
        /*0008*/ 	.byte	0x04, 0x17
        /*000a*/ 	.short	(.L_21 - .L_20)
.L_20:
        /*000c*/ 	.word	0x00000000
        /*0010*/ 	.short	0x0004
        /*0012*/ 	.short	0x001c
        /*0014*/ 	.byte	0x00, 0xf0, 0x11, 0x00


	//----- nvinfo : EIATTR_KPARAM_INFO
	.align		4
.L_21:
        /*0018*/ 	.byte	0x04, 0x17
        /*001a*/ 	.short	(.L_23 - .L_22)
.L_22:
        /*001c*/ 	.word	0x00000000
        /*0020*/ 	.short	0x0003
        /*0022*/ 	.short	0x0018
        /*0024*/ 	.byte	0x00, 0xf0, 0x11, 0x00


	//----- nvinfo : EIATTR_KPARAM_INFO
	.align		4
.L_23:
        /*0028*/ 	.byte	0x04, 0x17
        /*002a*/ 	.short	(.L_25 - .L_24)
.L_24:
        /*002c*/ 	.word	0x00000000
        /*0030*/ 	.short	0x0002
        /*0032*/ 	.short	0x0010
        /*0034*/ 	.byte	0x00, 0xf5, 0x21, 0x00


	//----- nvinfo : EIATTR_KPARAM_INFO
	.align		4
.L_25:
        /*0038*/ 	.byte	0x04, 0x17
        /*003a*/ 	.short	(.L_27 - .L_26)
.L_26:
        /*003c*/ 	.word	0x00000000
        /*0040*/ 	.short	0x0001
        /*0042*/ 	.short	0x0008
        /*0044*/ 	.byte	0x00, 0xf5, 0x21, 0x00


	//----- nvinfo : EIATTR_KPARAM_INFO
	.align		4
.L_27:
        /*0048*/ 	.byte	0x04, 0x17
        /*004a*/ 	.short	(.L_29 - .L_28)
.L_28:
        /*004c*/ 	.word	0x00000000
        /*0050*/ 	.short	0x0000
        /*0052*/ 	.short	0x0000
        /*0054*/ 	.byte	0x00, 0xf5, 0x21, 0x00


	//----- nvinfo : EIATTR_SPARSE_MMA_MASK
	.align		4
.L_29:
        /*0058*/ 	.byte	0x03, 0x50
        /*005a*/ 	.short	0x0000


	//----- nvinfo : EIATTR_MAXREG_COUNT
	.align		4
        /*005c*/ 	.byte	0x03, 0x1b
        /*005e*/ 	.short	0x00ff


	//----- nvinfo : EIATTR_MERCURY_ISA_VERSION
	.align		4
        /*0060*/ 	.byte	0x03, 0x5f
        /*0062*/ 	.short	0x0101


	//----- nvinfo : EIATTR_VRC_CTA_INIT_COUNT
	.align		4
        /*0064*/ 	.byte	0x02, 0x4a
	.zero		1
	.zero		1


	//----- nvinfo : EIATTR_EXIT_INSTR_OFFSETS
	.align		4
        /*0068*/ 	.byte	0x04, 0x1c
        /*006a*/ 	.short	(.L_31 - .L_30)


	//   ....[0]....
.L_30:
        /*006c*/ 	.word	0x00000080


	//   ....[1]....
        /*0070*/ 	.word	0x00000890


	//   ....[2]....
        /*0074*/ 	.word	0x00000cb0


	//   ....[3]....
        /*0078*/ 	.word	0x00000f10


	//   ....[4]....
        /*007c*/ 	.word	0x00001020


	//----- nvinfo : EIATTR_CBANK_PARAM_SIZE
	.align		4
.L_31:
        /*0080*/ 	.byte	0x03, 0x19
        /*0082*/ 	.short	0x0020


	//----- nvinfo : EIATTR_PARAM_CBANK
	.align		4
        /*0084*/ 	.byte	0x04, 0x0a
        /*0086*/ 	.short	(.L_33 - .L_32)
	.align		4
.L_32:
        /*0088*/ 	.word	index@(.nv.constant0._Z9matAddColPKfS0_Pfii)
        /*008c*/ 	.short	0x0380
        /*008e*/ 	.short	0x0020


	//----- nvinfo : EIATTR_SW_WAR
	.align		4
.L_33:
        /*0090*/ 	.byte	0x04, 0x36
        /*0092*/ 	.short	(.L_35 - .L_34)
.L_34:
        /*0094*/ 	.word	0x00000008
.L_35:


//--------------------- .nv.info._Z9matAddRowPKfS0_Pfii --------------------------
	.section	.nv.info._Z9matAddRowPKfS0_Pfii,"",@"SHT_CUDA_INFO"
	.sectionflags	@""
	.align	4


	//----- nvinfo : EIATTR_CUDA_API_VERSION
	.align		4
        /*0000*/ 	.byte	0x04, 0x37
        /*0002*/ 	.short	(.L_37 - .L_36)
.L_36:
        /*0004*/ 	.word	0x00000082


	//----- nvinfo : EIATTR_KPARAM_INFO
	.align		4
.L_37:
        /*0008*/ 	.byte	0x04, 0x17
        /*000a*/ 	.short	(.L_39 - .L_38)
.L_38:
        /*000c*/ 	.word	0x00000000
        /*0010*/ 	.short	0x0004
        /*0012*/ 	.short	0x001c
        /*0014*/ 	.byte	0x00, 0xf0, 0x11, 0x00


	//----- nvinfo : EIATTR_KPARAM_INFO
	.align		4
.L_39:
        /*0018*/ 	.byte	0x04, 0x17
        /*001a*/ 	.short	(.L_41 - .L_40)
.L_40:
        /*001c*/ 	.word	0x00000000
        /*0020*/ 	.short	0x0003
        /*0022*/ 	.short	0x0018
        /*0024*/ 	.byte	0x00, 0xf0, 0x11, 0x00


	//----- nvinfo : EIATTR_KPARAM_INFO
	.align		4
.L_41:
        /*0028*/ 	.byte	0x04, 0x17
        /*002a*/ 	.short	(.L_43 - .L_42)
.L_42:
        /*002c*/ 	.word	0x00000000
        /*0030*/ 	.short	0x0002
        /*0032*/ 	.short	0x0010
        /*0034*/ 	.byte	0x00, 0xf5, 0x21, 0x00


	//----- nvinfo : EIATTR_KPARAM_INFO
	.align		4
.L_43:
        /*0038*/ 	.byte	0x04, 0x17
        /*003a*/ 	.short	(.L_45 - .L_44)
.L_44:
        /*003c*/ 	.word	0x00000000
        /*0040*/ 	.short	0x0001
        /*0042*/ 	.short	0x0008
        /*0044*/ 	.byte	0x00, 0xf5, 0x21, 0x00


	//----- nvinfo : EIATTR_KPARAM_INFO
	.align		4
.L_45:
        /*0048*/ 	.byte	0x04, 0x17
        /*004a*/ 	.short	(.L_47 - .L_46)
.L_46:
        /*004c*/ 	.word	0x00000000
        /*0050*/ 	.short	0x0000
        /*0052*/ 	.short	0x0000
        /*0054*/ 	.byte	0x00, 0xf5, 0x21, 0x00


	//----- nvinfo : EIATTR_SPARSE_MMA_MASK
	.align		4
.L_47:
        /*0058*/ 	.byte	0x03, 0x50
        /*005a*/ 	.short	0x0000


	//----- nvinfo : EIATTR_MAXREG_COUNT
	.align		4
        /*005c*/ 	.byte	0x03, 0x1b
        /*005e*/ 	.short	0x00ff


	//----- nvinfo : EIATTR_MERCURY_ISA_VERSION
	.align		4
        /*0060*/ 	.byte	0x03, 0x5f
        /*0062*/ 	.short	0x0101


	//----- nvinfo : EIATTR_VRC_CTA_INIT_COUNT
	.align		4
        /*0064*/ 	.byte	0x02, 0x4a
	.zero		1
	.zero		1


	//----- nvinfo : EIATTR_EXIT_INSTR_OFFSETS
	.align		4
        /*0068*/ 	.byte	0x04, 0x1c
        /*006a*/ 	.short	(.L_49 - .L_48)


	//   ....[0]....
.L_48:
        /*006c*/ 	.word	0x00000080


	//   ....[1]....
        /*0070*/ 	.word	0x000006a0


	//   ....[2]....
        /*0074*/ 	.word	0x00000a30


	//   ....[3]....
        /*0078*/ 	.word	0x00000cc0


	//   ....[4]....
        /*007c*/ 	.word	0x00000eb0


	//----- nvinfo : EIATTR_CBANK_PARAM_SIZE
	.align		4
.L_49:
        /*0080*/ 	.byte	0x03, 0x19
        /*0082*/ 	.short	0x0020


	//----- nvinfo : EIATTR_PARAM_CBANK
	.align		4
        /*0084*/ 	.byte	0x04, 0x0a
        /*0086*/ 	.short	(.L_51 - .L_50)
	.align		4
.L_50:
        /*0088*/ 	.word	index@(.nv.constant0._Z9matAddRowPKfS0_Pfii)
        /*008c*/ 	.short	0x0380
        /*008e*/ 	.short	0x0020


	//----- nvinfo : EIATTR_SW_WAR
	.align		4
.L_51:
        /*0090*/ 	.byte	0x04, 0x36
        /*0092*/ 	.short	(.L_53 - .L_52)
.L_52:
        /*0094*/ 	.word	0x00000008
.L_53:


//--------------------- .nv.info._Z6matAddPKfS0_Pfii --------------------------
	.section	.nv.info._Z6matAddPKfS0_Pfii,"",@"SHT_CUDA_INFO"
	.sectionflags	@""
	.align	4


	//----- nvinfo : EIATTR_CUDA_API_VERSION
	.align		4
        /*0000*/ 	.byte	0x04, 0x37
        /*0002*/ 	.short	(.L_55 - .L_54)
.L_54:
        /*0004*/ 	.word	0x00000082


	//----- nvinfo : EIATTR_KPARAM_INFO
	.align		4
.L_55:
        /*0008*/ 	.byte	0x04, 0x17
        /*000a*/ 	.short	(.L_57 - .L_56)
.L_56:
        /*000c*/ 	.word	0x00000000
        /*0010*/ 	.short	0x0004
        /*0012*/ 	.short	0x001c
        /*0014*/ 	.byte	0x00, 0xf0, 0x11, 0x00


	//----- nvinfo : EIATTR_KPARAM_INFO
	.align		4
.L_57:
        /*0018*/ 	.byte	0x04, 0x17
        /*001a*/ 	.short	(.L_59 - .L_58)
.L_58:
        /*001c*/ 	.word	0x00000000
        /*0020*/ 	.short	0x0003
        /*0022*/ 	.short	0x0018
        /*0024*/ 	.byte	0x00, 0xf0, 0x11, 0x00


	//----- nvinfo : EIATTR_KPARAM_INFO
	.align		4
.L_59:
        /*0028*/ 	.byte	0x04, 0x17
        /*002a*/ 	.short	(.L_61 - .L_60)
.L_60:
        /*002c*/ 	.word	0x00000000
        /*0030*/ 	.short	0x0002
        /*0032*/ 	.short	0x0010
        /*0034*/ 	.byte	0x00, 0xf5, 0x21, 0x00


	//----- nvinfo : EIATTR_KPARAM_INFO
	.align		4
.L_61:
        /*0038*/ 	.byte	0x04, 0x17
        /*003a*/ 	.short	(.L_63 - .L_62)
.L_62:
        /*003c*/ 	.word	0x00000000
        /*0040*/ 	.short	0x0001
        /*0042*/ 	.short	0x0008
        /*0044*/ 	.byte	0x00, 0xf5, 0x21, 0x00


	//----- nvinfo : EIATTR_KPARAM_INFO
	.align		4
.L_63:
        /*0048*/ 	.byte	0x04, 0x17
        /*004a*/ 	.short	(.L_65 - .L_64)
.L_64:
        /*004c*/ 	.word	0x00000000
        /*0050*/ 	.short	0x0000
        /*0052*/ 	.short	0x0000
        /*0054*/ 	.byte	0x00, 0xf5, 0x21, 0x00


	//----- nvinfo : EIATTR_SPARSE_MMA_MASK
	.align		4
.L_65:
        /*0058*/ 	.byte	0x03, 0x50
        /*005a*/ 	.short	0x0000


	//----- nvinfo : EIATTR_MAXREG_COUNT
	.align		4
        /*005c*/ 	.byte	0x03, 0x1b
        /*005e*/ 	.short	0x00ff


	//----- nvinfo : EIATTR_MERCURY_ISA_VERSION
	.align		4
        /*0060*/ 	.byte	0x03, 0x5f
        /*0062*/ 	.short	0x0101


	//----- nvinfo : EIATTR_VRC_CTA_INIT_COUNT
	.align		4
        /*0064*/ 	.byte	0x02, 0x4a
	.zero		1
	.zero		1


	//----- nvinfo : EIATTR_EXIT_INSTR_OFFSETS
	.align		4
        /*0068*/ 	.byte	0x04, 0x1c
        /*006a*/ 	.short	(.L_67 - .L_66)


	//   ....[0]....
.L_66:
        /*006c*/ 	.word	0x000000c0


	//   ....[1]....
        /*0070*/ 	.word	0x00000190


	//----- nvinfo : EIATTR_CBANK_PARAM_SIZE
	.align		4
.L_67:
        /*0074*/ 	.byte	0x03, 0x19
        /*0076*/ 	.short	0x0020


	//----- nvinfo : EIATTR_PARAM_CBANK
	.align		4
        /*0078*/ 	.byte	0x04, 0x0a
        /*007a*/ 	.short	(.L_69 - .L_68)
	.align		4
.L_68:
        /*007c*/ 	.word	index@(.nv.constant0._Z6matAddPKfS0_Pfii)
        /*0080*/ 	.short	0x0380
        /*0082*/ 	.short	0x0020


	//----- nvinfo : EIATTR_SW_WAR
	.align		4
.L_69:
        /*0084*/ 	.byte	0x04, 0x36
        /*0086*/ 	.short	(.L_71 - .L_70)
.L_70:
        /*0088*/ 	.word	0x00000008
.L_71:


//--------------------- .nv.callgraph             --------------------------
	.section	.nv.callgraph,"",@"SHT_CUDA_CALLGRAPH"
	.align	4
	.sectionentsize	8
	.align		4
        /*0000*/ 	.word	0x00000000
	.align		4
        /*0004*/ 	.word	0xffffffff
	.align		4
        /*0008*/ 	.word	0x00000000
	.align		4
        /*000c*/ 	.word	0xfffffffe
	.align		4
        /*0010*/ 	.word	0x00000000
	.align		4
        /*0014*/ 	.word	0xfffffffd
	.align		4
        /*0018*/ 	.word	0x00000000
	.align		4
        /*001c*/ 	.word	0xfffffffc


//--------------------- .text._Z9matAddColPKfS0_Pfii --------------------------
	.section	.text._Z9matAddColPKfS0_Pfii,"ax",@progbits
	.align	128
        .global         _Z9matAddColPKfS0_Pfii
        .type           _Z9matAddColPKfS0_Pfii,@function
        .size           _Z9matAddColPKfS0_Pfii,(.L_x_13 - _Z9matAddColPKfS0_Pfii)
        .other          _Z9matAddColPKfS0_Pfii,@"STO_CUDA_ENTRY STV_DEFAULT"
_Z9matAddColPKfS0_Pfii:
.text._Z9matAddColPKfS0_Pfii:
[----:B------:R-:W-:Y:S01]  /*0000*/  LDC R1, c[0x0][0x37c] ;  /* 0x0000df00ff017b82 */ /* 0x000fe20000000800 */
[----:B------:R-:W0:Y:S07]  /*0010*/  S2R R0, SR_CTAID.X ;  /* 0x0000000000007919 */ /* 0x000e2e0000002500 */
[----:B------:R-:W1:Y:S01]  /*0020*/  LDC.64 R2, c[0x0][0x398] ;  /* 0x0000e600ff027b82 */ /* 0x000e620000000a00 */
[----:B------:R-:W0:Y:S01]  /*0030*/  LDCU UR4, c[0x0][0x360] ;  /* 0x00006c00ff0477ac */ /* 0x000e220008000800 */
[----:B------:R-:W0:Y:S01]  /*0040*/  S2R R5, SR_TID.X ;  /* 0x0000000000057919 */ /* 0x000e220000002100 */
[----:B-1----:R-:W-:Y:S01]  /*0050*/  ISETP.GE.AND P0, PT, R2, 0x1, PT ;  /* 0x000000010200780c */ /* 0x002fe20003f06270 */
[----:B0-----:R-:W-:-:S05]  /*0060*/  IMAD R0, R0, UR4, R5 ;  /* 0x0000000400007c24 */ /* 0x001fca000f8e0205 */
[----:B------:R-:W-:-:S13]  /*0070*/  ISETP.GE.OR P0, PT, R0, R3, !P0 ;  /* 0x000000030000720c */ /* 0x000fda0004706670 */
[----:B------:R-:W-:Y:S05]  /*0080*/  @P0 EXIT ;  /* 0x000000000000094d */ /* 0x000fea0003800000 */
[C---:B------:R-:W-:Y:S01]  /*0090*/  ISETP.GE.U32.AND P1, PT, R2.reuse, 0x10, PT ;  /* 0x000000100200780c */ /* 0x040fe20003f26070 */
[----:B------:R-:W0:Y:S01]  /*00a0*/  LDCU.64 UR4, c[0x0][0x358] ;  /* 0x00006b00ff0477ac */ /* 0x000e220008000a00 */
[----:B------:R-:W-:Y:S01]  /*00b0*/  LOP3.LUT R7, R2, 0xf, RZ, 0xc0, !PT ;  /* 0x0000000f02077812 */ /* 0x000fe200078ec0ff */
[----:B------:R-:W-:-:S03]  /*00c0*/  HFMA2 R4, -RZ, RZ, 0, 0 ;  /* 0x00000000ff047431 */ /* 0x000fc600000001ff */
[----:B------:R-:W-:-:S07]  /*00d0*/  ISETP.NE.AND P0, PT, R7, RZ, PT ;  /* 0x000000ff0700720c */ /* 0x000fce0003f05270 */
[----:B------:R-:W-:Y:S06]  /*00e0*/  @!P1 BRA `(.L_x_0) ;  /* 0x0000000400e89947 */ /* 0x000fec0003800000 */
[----:B------:R-:W-:Y:S02]  /*00f0*/  LOP3.LUT R4, R2, 0x7ffffff0, RZ, 0xc0, !PT ;  /* 0x7ffffff002047812 */ /* 0x000fe400078ec0ff */
[----:B------:R-:W-:Y:S02]  /*0100*/  MOV R6, R0 ;  /* 0x0000000000067202 */ /* 0x000fe40000000f00 */
[----:B------:R-:W-:-:S07]  /*0110*/  IADD3 R5, PT, PT, -R4, RZ, RZ ;  /* 0x000000ff04057210 */ /* 0x000fce0007ffe1ff */
.L_x_1:
[----:B---3--:R-:W1:Y:S08]  /*0120*/  LDC.64 R16, c[0x0][0x380] ;  /* 0x0000e000ff107b82 */ /* 0x008e700000000a00 */
[----:B------:R-:W2:Y:S08]  /*0130*/  LDC.64 R18, c[0x0][0x388] ;  /* 0x0000e200ff127b82 */ /* 0x000eb00000000a00 */
[----:B------:R-:W3:Y:S01]  /*0140*/  LDC.64 R8, c[0x0][0x390] ;  /* 0x0000e400ff087b82 */ /* 0x000ee20000000a00 */
[----:B-1----:R-:W-:-:S05]  /*0150*/  IMAD.WIDE R16, R6, 0x4, R16 ;  /* 0x0000000406107825 */ /* 0x002fca00078e0210 */
[----:B0-----:R-:W4:Y:S01]  /*0160*/  LDG.E R10, desc[UR4][R16.64] ;  /* 0x00000004100a7981 */ /* 0x001f22000c1e1900 */
[----:B--2---:R-:W-:-:S05]  /*0170*/  IMAD.WIDE R18, R6, 0x4, R18 ;  /* 0x0000000406127825 */ /* 0x004fca00078e0212 */
[----:B------:R-:W4:Y:S01]  /*0180*/  LDG.E R11, desc[UR4][R18.64] ;  /* 0x00000004120b7981 */ /* 0x000f22000c1e1900 */
[----:B------:R-:W-:-:S04]  /*0190*/  IMAD.WIDE R12, R3, 0x4, R16 ;  /* 0x00000004030c7825 */ /* 0x000fc800078e0210 */
[----:B---3--:R-:W-:-:S04]  /*01a0*/  IMAD.WIDE R8, R6, 0x4, R8 ;  /* 0x0000000406087825 */ /* 0x008fc800078e0208 */
[----:B----4-:R-:W-:Y:S01]  /*01b0*/  FADD R23, R10, R11 ;  /* 0x0000000b0a177221 */ /* 0x010fe20000000000 */
[----:B------:R-:W-:-:S04]  /*01c0*/  IMAD.WIDE R10, R3, 0x4, R18 ;  /* 0x00000004030a7825 */ /* 0x000fc800078e0212 */
[----:B------:R0:W-:Y:S04]  /*01d0*/  STG.E desc[UR4][R8.64], R23 ;  /* 0x0000001708007986 */ /* 0x0001e8000c101904 */
[----:B------:R-:W2:Y:S04]  /*01e0*/  LDG.E R20, desc[UR4][R12.64] ;  /* 0x000000040c147981 */ /* 0x000ea8000c1e1900 */
[----:B------:R-:W2:Y:S01]  /*01f0*/  LDG.E R21, desc[UR4][R10.64] ;  /* 0x000000040a157981 */ /* 0x000ea2000c1e1900 */
[----:B------:R-:W-:-:S04]  /*0200*/  IMAD.WIDE R14, R3, 0x4, R8 ;  /* 0x00000004030e7825 */ /* 0x000fc800078e0208 */
[----:B------:R-:W-:-:S04]  /*0210*/  IMAD.WIDE R18, R3, 0x4, R12 ;  /* 0x0000000403127825 */ /* 0x000fc800078e020c */
[----:B------:R-:W-:-:S04]  /*0220*/  IMAD.WIDE R16, R3, 0x4, R10 ;  /* 0x0000000403107825 */ /* 0x000fc800078e020a */
[----:B--2---:R-:W-:-:S05]  /*0230*/  FADD R25, R20, R21 ;  /* 0x0000001514197221 */ /* 0x004fca0000000000 */
[----:B------:R1:W-:Y:S04]  /*0240*/  STG.E desc[UR4][R14.64], R25 ;  /* 0x000000190e007986 */ /* 0x0003e8000c101904 */
[----:B------:R-:W2:Y:S04]  /*0250*/  LDG.E R22, desc[UR4][R18.64] ;  /* 0x0000000412167981 */ /* 0x000ea8000c1e1900 */
[----:B------:R-:W2:Y:S01]  /*0260*/  LDG.E R27, desc[UR4][R16.64] ;  /* 0x00000004101b7981 */ /* 0x000ea2000c1e1900 */
[----:B------:R-:W-:-:S04]  /*0270*/  IMAD.WIDE R20, R3, 0x4, R14 ;  /* 0x0000000403147825 */ /* 0x000fc800078e020e */
[----:B------:R-:W-:-:S04]  /*0280*/  IMAD.WIDE R12, R3, 0x4, R18 ;  /* 0x00000004030c7825 */ /* 0x000fc800078e0212 */
[----:B0-----:R-:W-:-:S04]  /*0290*/  IMAD.WIDE R8, R3, 0x4, R16 ;  /* 0x0000000403087825 */ /* 0x001fc800078e0210 */
[----:B--2---:R-:W-:-:S05]  /*02a0*/  FADD R27, R22, R27 ;  /* 0x0000001b161b7221 */ /* 0x004fca0000000000 */
[----:B------:R0:W-:Y:S04]  /*02b0*/  STG.E desc[UR4][R20.64], R27 ;  /* 0x0000001b14007986 */ /* 0x0001e8000c101904 */
[----:B------:R-:W2:Y:S04]  /*02c0*/  LDG.E R22, desc[UR4][R12.64] ;  /* 0x000000040c167981 */ /* 0x000ea8000c1e1900 */
[----:B------:R-:W2:Y:S01]  /*02d0*/  LDG.E R23, desc[UR4][R8.64] ;  /* 0x0000000408177981 */ /* 0x000ea2000c1e1900 */
[----:B------:R-:W-:-:S04]  /*02e0*/  IMAD.WIDE R10, R3, 0x4, R20 ;  /* 0x00000004030a7825 */ /* 0x000fc800078e0214 */
[----:B------:R-:W-:-:S04]  /*02f0*/  IMAD.WIDE R18, R3, 0x4, R12 ;  /* 0x0000000403127825 */ /* 0x000fc800078e020c */
[----:B-1----:R-:W-:-:S04]  /*0300*/  IMAD.WIDE R14, R3, 0x4, R8 ;  /* 0x00000004030e7825 */ /* 0x002fc800078e0208 */
[----:B--2---:R-:W-:-:S05]  /*0310*/  FADD R23, R22, R23 ;  /* 0x0000001716177221 */ /* 0x004fca0000000000 */
        /* <DEDUP_REMOVED lines=8> */
[----:B------:R-:W3:Y:S04]  /*03a0*/  LDG.E R22, desc[UR4][R12.64] ;  /* 0x000000040c167981 */ /* 0x000ee8000c1e1900 */
[----:B0-----:R-:W3:Y:S01]  /*03b0*/  LDG.E R27, desc[UR4][R8.64] ;  /* 0x00000004081b7981 */ /* 0x001ee2000c1e1900 */
[----:B------:R-:W-:-:S04]  /*03c0*/  IMAD.WIDE R20, R3, 0x4, R16 ;  /* 0x0000000403147825 */ /* 0x000fc800078e0210 */
[----:B------:R-:W-:-:S04]  /*03d0*/  IMAD.WIDE R18, R3, 0x4, R12 ;  /* 0x0000000403127825 */ /* 0x000fc800078e020c */
[----:B-1----:R-:W-:-:S04]  /*03e0*/  IMAD.WIDE R10, R3, 0x4, R8 ;  /* 0x00000004030a7825 */ /* 0x002fc800078e0208 */
[----:B---3--:R-:W-:-:S05]  /*03f0*/  FADD R27, R22, R27 ;  /* 0x0000001b161b7221 */ /* 0x008fca0000000000 */
[----:B------:R0:W-:Y:S04]  /*0400*/  STG.E desc[UR4][R20.64], R27 ;  /* 0x0000001b14007986 */ /* 0x0001e8000c101904 */
[----:B------:R-:W3:Y:S04]  /*0410*/  LDG.E R22, desc[UR4][R18.64] ;  /* 0x0000000412167981 */ /* 0x000ee8000c1e1900 */
[----:B------:R-:W3:Y:S01]  /*0420*/  LDG.E R23, desc[UR4][R10.64] ;  /* 0x000000040a177981 */ /* 0x000ee2000c1e1900 */
[----:B------:R-:W-:-:S04]  /*0430*/  IMAD.WIDE R14, R3, 0x4, R20 ;  /* 0x00000004030e7825 */ /* 0x000fc800078e0214 */
[----:B------:R-:W-:-:S04]  /*0440*/  IMAD.WIDE R12, R3, 0x4, R18 ;  /* 0x00000004030c7825 */ /* 0x000fc800078e0212 */
[----:B------:R-:W-:-:S04]  /*0450*/  IMAD.WIDE R8, R3, 0x4, R10 ;  /* 0x0000000403087825 */ /* 0x000fc800078e020a */
[----:B---3--:R-:W-:-:S05]  /*0460*/  FADD R23, R22, R23 ;  /* 0x0000001716177221 */ /* 0x008fca0000000000 */
[----:B------:R1:W-:Y:S04]  /*0470*/  STG.E desc[UR4][R14.64], R23 ;  /* 0x000000170e007986 */ /* 0x0003e8000c101904 */
[----:B------:R-:W3:Y:S04]  /*0480*/  LDG.E R22, desc[UR4][R12.64] ;  /* 0x000000040c167981 */ /* 0x000ee8000c1e1900 */
[----:B--2---:R-:W3:Y:S01]  /*0490*/  LDG.E R25, desc[UR4][R8.64] ;  /* 0x0000000408197981 */ /* 0x004ee2000c1e1900 */
[----:B------:R-:W-:-:S04]  /*04a0*/  IMAD.WIDE R16, R3, 0x4, R14 ;  /* 0x0000000403107825 */ /* 0x000fc800078e020e */
[----:B------:R-:W-:-:S04]  /*04b0*/  IMAD.WIDE R18, R3, 0x4, R12 ;  /* 0x0000000403127825 */ /* 0x000fc800078e020c */
[----:B------:R-:W-:-:S04]  /*04c0*/  IMAD.WIDE R10, R3, 0x4, R8 ;  /* 0x00000004030a7825 */ /* 0x000fc800078e0208 */
[----:B---3--:R-:W-:-:S05]  /*04d0*/  FADD R25, R22, R25 ;  /* 0x0000001916197221 */ /* 0x008fca0000000000 */
[----:B------:R2:W-:Y:S04]  /*04e0*/  STG.E desc[UR4][R16.64], R25 ;  /* 0x0000001910007986 */ /* 0x0005e8000c101904 */
[----:B------:R-:W3:Y:S04]  /*04f0*/  LDG.E R22, desc[UR4][R18.64] ;  /* 0x0000000412167981 */ /* 0x000ee8000c1e1900 */
[----:B0-----:R-:W3:Y:S01]  /*0500*/  LDG.E R27, desc[UR4][R10.64] ;  /* 0x000000040a1b7981 */ /* 0x001ee2000c1e1900 */
[----:B------:R-:W-:-:S04]  /*0510*/  IMAD.WIDE R20, R3, 0x4, R16 ;  /* 0x0000000403147825 */ /* 0x000fc800078e0210 */
[----:B------:R-:W-:-:S04]  /*0520*/  IMAD.WIDE R12, R3, 0x4, R18 ;  /* 0x00000004030c7825 */ /* 0x000fc800078e0212 */
[----:B------:R-:W-:-:S04]  /*0530*/  IMAD.WIDE R8, R3, 0x4, R10 ;  /* 0x0000000403087825 */ /* 0x000fc800078e020a */
[----:B---3--:R-:W-:-:S05]  /*0540*/  FADD R27, R22, R27 ;  /* 0x0000001b161b7221 */ /* 0x008fca0000000000 */
[----:B------:R0:W-:Y:S04]  /*0550*/  STG.E desc[UR4][R20.64], R27 ;  /* 0x0000001b14007986 */ /* 0x0001e8000c101904 */
[----:B------:R-:W3:Y:S04]  /*0560*/  LDG.E R22, desc[UR4][R12.64] ;  /* 0x000000040c167981 */ /* 0x000ee8000c1e1900 */
[----:B-1----:R-:W3:Y:S01]  /*0570*/  LDG.E R23, desc[UR4][R8.64] ;  /* 0x0000000408177981 */ /* 0x002ee2000c1e1900 */
[----:B------:R-:W-:-:S04]  /*0580*/  IMAD.WIDE R14, R3, 0x4, R20 ;  /* 0x00000004030e7825 */ /* 0x000fc800078e0214 */
[----:B--2---:R-:W-:-:S04]  /*0590*/  IMAD.WIDE R16, R3, 0x4, R12 ;  /* 0x0000000403107825 */ /* 0x004fc800078e020c */
[----:B------:R-:W-:-:S04]  /*05a0*/  IMAD.WIDE R10, R3, 0x4, R8 ;  /* 0x00000004030a7825 */ /* 0x000fc800078e0208 */
[----:B---3--:R-:W-:-:S05]  /*05b0*/  FADD R23, R22, R23 ;  /* 0x0000001716177221 */ /* 0x008fca0000000000 */
        /* <DEDUP_REMOVED lines=11> */
[----:B-1----:R-:W-:-:S04]  /*0670*/  IMAD.WIDE R14, R3, 0x4, R12 ;  /* 0x00000004030e7825 */ /* 0x002fc800078e020c */
[----:B------:R-:W-:-:S04]  /*0680*/  IMAD.WIDE R10, R3, 0x4, R8 ;  /* 0x00000004030a7825 */ /* 0x000fc800078e0208 */
        /* <DEDUP_REMOVED lines=23> */
[----:B------:R-:W2:Y:S04]  /*0800*/  LDG.E R12, desc[UR4][R12.64] ;  /* 0x000000040c0c7981 */ /* 0x000ea8000c1e1900 */
[----:B------:R-:W2:Y:S01]  /*0810*/  LDG.E R9, desc[UR4][R8.64] ;  /* 0x0000000408097981 */ /* 0x000ea2000c1e1900 */
[----:B------:R-:W-:-:S04]  /*0820*/  IADD3 R5, PT, PT, R5, 0x10, RZ ;  /* 0x0000001005057810 */ /* 0x000fc80007ffe0ff */
[----:B------:R-:W-:Y:S01]  /*0830*/  ISETP.NE.AND P1, PT, R5, RZ, PT ;  /* 0x000000ff0500720c */ /* 0x000fe20003f25270 */
[C---:B-1----:R-:W-:Y:S01]  /*0840*/  IMAD.WIDE R16, R3.reuse, 0x4, R20 ;  /* 0x0000000403107825 */ /* 0x042fe200078e0214 */
[----:B------:R-:W-:-:S03]  /*0850*/  LEA R6, R3, R6, 0x4 ;  /* 0x0000000603067211 */ /* 0x000fc600078e20ff */
[----:B--2---:R-:W-:-:S05]  /*0860*/  FADD R19, R12, R9 ;  /* 0x000000090c137221 */ /* 0x004fca0000000000 */
[----:B------:R3:W-:Y:S03]  /*0870*/  STG.E desc[UR4][R16.64], R19 ;  /* 0x0000001310007986 */ /* 0x0007e6000c101904 */
[----:B------:R-:W-:Y:S05]  /*0880*/  @P1 BRA `(.L_x_1) ;  /* 0xfffffff800241947 */ /* 0x000fea000383ffff */
.L_x_0:
[----:B0-----:R-:W-:Y:S05]  /*0890*/  @!P0 EXIT ;  /* 0x000000000000894d */ /* 0x001fea0003800000 */
[----:B------:R-:W-:Y:S02]  /*08a0*/  ISETP.GE.U32.AND P0, PT, R7, 0x8, PT ;  /* 0x000000080700780c */ /* 0x000fe40003f06070 */
[----:B------:R-:W-:-:S04]  /*08b0*/  LOP3.LUT R5, R2, 0x7, RZ, 0xc0, !PT ;  /* 0x0000000702057812 */ /* 0x000fc800078ec0ff */
[----:B------:R-:W-:-:S07]  /*08c0*/  ISETP.NE.AND P1, PT, R5, RZ, PT ;  /* 0x000000ff0500720c */ /* 0x000fce0003f25270 */
[----:B------:R-:W-:Y:S06]  /*08d0*/  @!P0 BRA `(.L_x_2) ;  /* 0x0000000000f48947 */ /* 0x000fec0003800000 */
[----:B------:R-:W0:Y:S01]  /*08e0*/  LDC.64 R6, c[0x0][0x380] ;  /* 0x0000e000ff067b82 */ /* 0x000e220000000a00 */
[----:B------:R-:W-:-:S07]  /*08f0*/  IMAD R13, R4, R3, R0 ;  /* 0x00000003040d7224 */ /* 0x000fce00078e0200 */
[----:B------:R-:W1:Y:S08]  /*0900*/  LDC.64 R8, c[0x0][0x388] ;  /* 0x0000e200ff087b82 */ /* 0x000e700000000a00 */
[----:B------:R-:W2:Y:S01]  /*0910*/  LDC.64 R10, c[0x0][0x390] ;  /* 0x0000e400ff0a7b82 */ /* 0x000ea20000000a00 */
[----:B0-----:R-:W-:-:S05]  /*0920*/  IMAD.WIDE R6, R13, 0x4, R6 ;  /* 0x000000040d067825 */ /* 0x001fca00078e0206 */
[----:B------:R-:W3:Y:S01]  /*0930*/  LDG.E R12, desc[UR4][R6.64] ;  /* 0x00000004060c7981 */ /* 0x000ee2000c1e1900 */
[----:B-1----:R-:W-:-:S05]  /*0940*/  IMAD.WIDE R8, R13, 0x4, R8 ;  /* 0x000000040d087825 */ /* 0x002fca00078e0208 */
[----:B------:R-:W3:Y:S01]  /*0950*/  LDG.E R15, desc[UR4][R8.64] ;  /* 0x00000004080f7981 */ /* 0x000ee2000c1e1900 */
[----:B--2---:R-:W-:-:S04]  /*0960*/  IMAD.WIDE R10, R13, 0x4, R10 ;  /* 0x000000040d0a7825 */ /* 0x004fc800078e020a */
[----:B---3--:R-:W-:Y:S01]  /*0970*/  FADD R21, R12, R15 ;  /* 0x0000000f0c157221 */ /* 0x008fe20000000000 */
[----:B------:R-:W-:-:S04]  /*0980*/  IMAD.WIDE R12, R3, 0x4, R6 ;  /* 0x00000004030c7825 */ /* 0x000fc800078e0206 */
[C---:B------:R-:W-:Y:S01]  /*0990*/  IMAD.WIDE R14, R3.reuse, 0x4, R8 ;  /* 0x00000004030e7825 */ /* 0x040fe200078e0208 */
        /* <DEDUP_REMOVED lines=11> */
[----:B0-----:R-:W-:-:S04]  /*0a50*/  IMAD.WIDE R10, R3, 0x4, R6 ;  /* 0x00000004030a7825 */ /* 0x001fc800078e0206 */
[----:B------:R-:W-:-:S04]  /*0a60*/  IMAD.WIDE R12, R3, 0x4, R8 ;  /* 0x00000004030c7825 */ /* 0x000fc800078e0208 */
        /* <DEDUP_REMOVED lines=10> */
[----:B-1----:R-:W3:Y:S01]  /*0b10*/  LDG.E R23, desc[UR4][R8.64] ;  /* 0x0000000408177981 */ /* 0x002ee2000c1e1900 */
        /* <DEDUP_REMOVED lines=19> */
[----:B------:R-:W0:Y:S04]  /*0c50*/  LDG.E R10, desc[UR4][R10.64] ;  /* 0x000000040a0a7981 */ /* 0x000e28000c1e1900 */
[----:B------:R-:W0:Y:S01]  /*0c60*/  LDG.E R13, desc[UR4][R12.64] ;  /* 0x000000040c0d7981 */ /* 0x000e22000c1e1900 */
[----:B-1----:R-:W-:Y:S01]  /*0c70*/  IMAD.WIDE R16, R3, 0x4, R14 ;  /* 0x0000000403107825 */ /* 0x002fe200078e020e */
[----:B------:R-:W-:-:S03]  /*0c80*/  IADD3 R4, PT, PT, R4, 0x8, RZ ;  /* 0x0000000804047810 */ /* 0x000fc60007ffe0ff */
[----:B0-----:R-:W-:-:S05]  /*0c90*/  FADD R19, R10, R13 ;  /* 0x0000000d0a137221 */ /* 0x001fca0000000000 */
[----:B------:R2:W-:Y:S02]  /*0ca0*/  STG.E desc[UR4][R16.64], R19 ;  /* 0x0000001310007986 */ /* 0x0005e4000c101904 */
.L_x_2:
[----:B------:R-:W-:Y:S05]  /*0cb0*/  @!P1 EXIT ;  /* 0x000000000000994d */ /* 0x000fea0003800000 */
[----:B------:R-:W-:Y:S02]  /*0cc0*/  ISETP.GE.U32.AND P0, PT, R5, 0x4, PT ;  /* 0x000000040500780c */ /* 0x000fe40003f06070 */
[----:B------:R-:W-:-:S04]  /*0cd0*/  LOP3.LUT R2, R2, 0x3, RZ, 0xc0, !PT ;  /* 0x0000000302027812 */ /* 0x000fc800078ec0ff */
[----:B------:R-:W-:-:S07]  /*0ce0*/  ISETP.NE.AND P1, PT, R2, RZ, PT ;  /* 0x000000ff0200720c */ /* 0x000fce0003f25270 */
[----:B------:R-:W-:Y:S06]  /*0cf0*/  @!P0 BRA `(.L_x_3) ;  /* 0x0000000000848947 */ /* 0x000fec0003800000 */
[----:B------:R-:W0:Y:S01]  /*0d00*/  LDC.64 R6, c[0x0][0x380] ;  /* 0x0000e000ff067b82 */ /* 0x000e220000000a00 */
[----:B------:R-:W-:-:S07]  /*0d10*/  IMAD R13, R4, R3, R0 ;  /* 0x00000003040d7224 */ /* 0x000fce00078e0200 */
[----:B------:R-:W1:Y:S08]  /*0d20*/  LDC.64 R8, c[0x0][0x388] ;  /* 0x0000e200ff087b82 */ /* 0x000e700000000a00 */
[----:B------:R-:W4:Y:S01]  /*0d30*/  LDC.64 R10, c[0x0][0x390] ;  /* 0x0000e400ff0a7b82 */ /* 0x000f220000000a00 */
[----:B0-----:R-:W-:-:S05]  /*0d40*/  IMAD.WIDE R6, R13, 0x4, R6 ;  /* 0x000000040d067825 */ /* 0x001fca00078e0206 */
[----:B------:R-:W5:Y:S01]  /*0d50*/  LDG.E R5, desc[UR4][R6.64] ;  /* 0x0000000406057981 */ /* 0x000f62000c1e1900 */
[----:B-1----:R-:W-:-:S05]  /*0d60*/  IMAD.WIDE R8, R13, 0x4, R8 ;  /* 0x000000040d087825 */ /* 0x002fca00078e0208 */
[----:B------:R-:W5:Y:S01]  /*0d70*/  LDG.E R12, desc[UR4][R8.64] ;  /* 0x00000004080c7981 */ /* 0x000f62000c1e1900 */
[----:B--2---:R-:W-:-:S04]  /*0d80*/  IMAD.WIDE R14, R3, 0x4, R8 ;  /* 0x00000004030e7825 */ /* 0x004fc800078e0208 */
[----:B----4-:R-:W-:-:S04]  /*0d90*/  IMAD.WIDE R10, R13, 0x4, R10 ;  /* 0x000000040d0a7825 */ /* 0x010fc800078e020a */
[----:B-----5:R-:W-:Y:S01]  /*0da0*/  FADD R5, R5, R12 ;  /* 0x0000000c05057221 */ /* 0x020fe20000000000 */
[----:B------:R-:W-:-:S04]  /*0db0*/  IMAD.WIDE R12, R3, 0x4, R6 ;  /* 0x00000004030c7825 */ /* 0x000fc800078e0206 */
[----:B------:R0:W-:Y:S04]  /*0dc0*/  STG.E desc[UR4][R10.64], R5 ;  /* 0x000000050a007986 */ /* 0x0001e8000c101904 */
[----:B------:R-:W2:Y:S04]  /*0dd0*/  LDG.E R18, desc[UR4][R12.64] ;  /* 0x000000040c127981 */ /* 0x000ea8000c1e1900 */
[----:B---3--:R-:W2:Y:S01]  /*0de0*/  LDG.E R19, desc[UR4][R14.64] ;  /* 0x000000040e137981 */ /* 0x008ea2000c1e1900 */
        /* <DEDUP_REMOVED lines=14> */
[----:B------:R-:W-:Y:S01]  /*0ed0*/  IMAD.WIDE R14, R3, 0x4, R18 ;  /* 0x00000004030e7825 */ /* 0x000fe200078e0212 */
[----:B------:R-:W-:-:S03]  /*0ee0*/  IADD3 R4, PT, PT, R4, 0x4, RZ ;  /* 0x0000000404047810 */ /* 0x000fc60007ffe0ff */
[----:B--2---:R-:W-:-:S05]  /*0ef0*/  FADD R5, R10, R13 ;  /* 0x0000000d0a057221 */ /* 0x004fca0000000000 */
[----:B------:R1:W-:Y:S02]  /*0f00*/  STG.E desc[UR4][R14.64], R5 ;  /* 0x000000050e007986 */ /* 0x0003e4000c101904 */
.L_x_3:
[----:B------:R-:W-:Y:S05]  /*0f10*/  @!P1 EXIT ;  /* 0x000000000000994d */ /* 0x000fea0003800000 */
[----:B------:R-:W0:Y:S01]  /*0f20*/  LDC.64 R6, c[0x0][0x390] ;  /* 0x0000e400ff067b82 */ /* 0x000e220000000a00 */
[----:B-123--:R-:W-:Y:S01]  /*0f30*/  IMAD R17, R4, R3, R0 ;  /* 0x0000000304117224 */ /* 0x00efe200078e0200 */
[----:B------:R-:W-:-:S06]  /*0f40*/  IADD3 R2, PT, PT, -R2, RZ, RZ ;  /* 0x000000ff02027210 */ /* 0x000fcc0007ffe1ff */
[----:B------:R-:W1:Y:S08]  /*0f50*/  LDC.64 R8, c[0x0][0x380] ;  /* 0x0000e000ff087b82 */ /* 0x000e700000000a00 */
[----:B------:R-:W2:Y:S02]  /*0f60*/  LDC.64 R10, c[0x0][0x388] ;  /* 0x0000e200ff0a7b82 */ /* 0x000ea40000000a00 */
.L_x_4:
[----:B-1----:R-:W-:-:S04]  /*0f70*/  IMAD.WIDE R4, R17, 0x4, R8 ;  /* 0x0000000411047825 */ /* 0x002fc800078e0208 */
[C---:B--2---:R-:W-:Y:S02]  /*0f80*/  IMAD.WIDE R12, R17.reuse, 0x4, R10 ;  /* 0x00000004110c7825 */ /* 0x044fe400078e020a */
[----:B------:R-:W2:Y:S04]  /*0f90*/  LDG.E R4, desc[UR4][R4.64] ;  /* 0x0000000404047981 */ /* 0x000ea8000c1e1900 */
[----:B------:R-:W2:Y:S01]  /*0fa0*/  LDG.E R13, desc[UR4][R12.64] ;  /* 0x000000040c0d7981 */ /* 0x000ea2000c1e1900 */
[----:B------:R-:W-:Y:S01]  /*0fb0*/  IADD3 R2, PT, PT, R2, 0x1, RZ ;  /* 0x0000000102027810 */ /* 0x000fe20007ffe0ff */
[C---:B0--3--:R-:W-:Y:S01]  /*0fc0*/  IMAD.WIDE R14, R17.reuse, 0x4, R6 ;  /* 0x00000004110e7825 */ /* 0x049fe200078e0206 */
[----:B------:R-:W-:Y:S02]  /*0fd0*/  IADD3 R17, PT, PT, R17, R3, RZ ;  /* 0x0000000311117210 */ /* 0x000fe40007ffe0ff */
[----:B------:R-:W-:Y:S01]  /*0fe0*/  ISETP.NE.AND P0, PT, R2, RZ, PT ;  /* 0x000000ff0200720c */ /* 0x000fe20003f05270 */
[----:B--2---:R-:W-:-:S05]  /*0ff0*/  FADD R19, R4, R13 ;  /* 0x0000000d04137221 */ /* 0x004fca0000000000 */
[----:B------:R3:W-:Y:S07]  /*1000*/  STG.E desc[UR4][R14.64], R19 ;  /* 0x000000130e007986 */ /* 0x0007ee000c101904 */
[----:B------:R-:W-:Y:S05]  /*1010*/  @P0 BRA `(.L_x_4) ;  /* 0xfffffffc00d40947 */ /* 0x000fea000383ffff */
[----:B------:R-:W-:Y:S05]  /*1020*/  EXIT ;  /* 0x000000000000794d */ /* 0x000fea0003800000 */
.L_x_5:
[----:B------:R-:W-:-:S00]  /*1030*/  BRA `(.L_x_5) ;  /* 0xfffffffc00fc7947 */ /* 0x000fc0000383ffff */
[----:B------:R-:W-:-:S00]  /*1040*/  NOP ;  /* 0x0000000000007918 */ /* 0x000fc00000000000 */
        /* <DEDUP_REMOVED lines=11> */
.L_x_13:


//--------------------- .text._Z9matAddRowPKfS0_Pfii --------------------------
	.section	.text._Z9matAddRowPKfS0_Pfii,"ax",@progbits
	.align	128
        .global         _Z9matAddRowPKfS0_Pfii
        .type           _Z9matAddRowPKfS0_Pfii,@function
        .size           _Z9matAddRowPKfS0_Pfii,(.L_x_14 - _Z9matAddRowPKfS0_Pfii)
        .other          _Z9matAddRowPKfS0_Pfii,@"STO_CUDA_ENTRY STV_DEFAULT"
_Z9matAddRowPKfS0_Pfii:
.text._Z9matAddRowPKfS0_Pfii:
[----:B------:R-:W-:Y:S01]  /*0000*/  LDC R1, c[0x0][0x37c] ;  /* 0x0000df00ff017b82 */ /* 0x000fe20000000800 */
[----:B------:R-:W0:Y:S07]  /*0010*/  S2R R0, SR_CTAID.Y ;  /* 0x0000000000007919 */ /* 0x000e2e0000002600 */
[----:B------:R-:W1:Y:S01]  /*0020*/  LDC.64 R4, c[0x0][0x398] ;  /* 0x0000e600ff047b82 */ /* 0x000e620000000a00 */
[----:B------:R-:W0:Y:S01]  /*0030*/  LDCU UR4, c[0x0][0x364] ;  /* 0x00006c80ff0477ac */ /* 0x000e220008000800 */
[----:B------:R-:W0:Y:S01]  /*0040*/  S2R R3, SR_TID.Y ;  /* 0x0000000000037919 */ /* 0x000e220000002200 */
[----:B-1----:R-:W-:Y:S01]  /*0050*/  ISETP.GE.AND P0, PT, R5, 0x1, PT ;  /* 0x000000010500780c */ /* 0x002fe20003f06270 */
[----:B0-----:R-:W-:-:S05]  /*0060*/  IMAD R0, R0, UR4, R3 ;  /* 0x0000000400007c24 */ /* 0x001fca000f8e0203 */
[----:B------:R-:W-:-:S13]  /*0070*/  ISETP.GE.OR P0, PT, R0, R4, !P0 ;  /* 0x000000040000720c */ /* 0x000fda0004706670 */
[----:B------:R-:W-:Y:S05]  /*0080*/  @P0 EXIT ;  /* 0x000000000000094d */ /* 0x000fea0003800000 */
[C---:B------:R-:W-:Y:S01]  /*0090*/  ISETP.GE.U32.AND P1, PT, R5.reuse, 0x10, PT ;  /* 0x000000100500780c */ /* 0x040fe20003f26070 */
[----:B------:R-:W0:Y:S01]  /*00a0*/  LDCU.64 UR4, c[0x0][0x358] ;  /* 0x00006b00ff0477ac */ /* 0x000e220008000a00 */
[----:B------:R-:W-:Y:S01]  /*00b0*/  LOP3.LUT R12, R5, 0xf, RZ, 0xc0, !PT ;  /* 0x0000000f050c7812 */ /* 0x000fe200078ec0ff */
[----:B------:R-:W-:Y:S02]  /*00c0*/  IMAD R0, R0, R5, RZ ;  /* 0x0000000500007224 */ /* 0x000fe400078e02ff */
[----:B------:R-:W-:Y:S01]  /*00d0*/  IMAD.MOV.U32 R3, RZ, RZ, RZ ;  /* 0x000000ffff037224 */ /* 0x000fe200078e00ff */
[----:B------:R-:W-:-:S07]  /*00e0*/  ISETP.NE.AND P0, PT, R12, RZ, PT ;  /* 0x000000ff0c00720c */ /* 0x000fce0003f05270 */
[----:B------:R-:W-:Y:S06]  /*00f0*/  @!P1 BRA `(.L_x_6) ;  /* 0x0000000400689947 */ /* 0x000fec0003800000 */
[----:B------:R-:W1:Y:S01]  /*0100*/  LDCU.128 UR8, c[0x0][0x380] ;  /* 0x00007000ff0877ac */ /* 0x000e620008000c00 */
[----:B------:R-:W-:Y:S02]  /*0110*/  HFMA2 R6, -RZ, RZ, 0, 1.9073486328125e-06 ;  /* 0x00000020ff067431 */ /* 0x000fe400000001ff */
[----:B------:R-:W-:Y:S01]  /*0120*/  IMAD.MOV.U32 R7, RZ, RZ, 0x0 ;  /* 0x00000000ff077424 */ /* 0x000fe200078e00ff */
[----:B------:R-:W-:Y:S01]  /*0130*/  LOP3.LUT R3, R5, 0x7ffffff0, RZ, 0xc0, !PT ;  /* 0x7ffffff005037812 */ /* 0x000fe200078ec0ff */
[----:B------:R-:W2:Y:S03]  /*0140*/  LDCU.64 UR6, c[0x0][0x390] ;  /* 0x00007200ff0677ac */ /* 0x000ea60008000a00 */
[----:B------:R-:W-:Y:S01]  /*0150*/  IADD3 R2, PT, PT, -R3, RZ, RZ ;  /* 0x000000ff03027210 */ /* 0x000fe20007ffe1ff */
[----:B------:R-:W-:-:S03]  /*0160*/  IMAD.WIDE.U32 R6, R0, 0x4, R6 ;  /* 0x0000000400067825 */ /* 0x000fc600078e0006 */
[C---:B-1----:R-:W-:Y:S02]  /*0170*/  IADD3 R4, P2, PT, R6.reuse, UR10, RZ ;  /* 0x0000000a06047c10 */ /* 0x042fe4000ff5e0ff */
[C---:B------:R-:W-:Y:S02]  /*0180*/  IADD3 R8, P3, PT, R6.reuse, UR8, RZ ;  /* 0x0000000806087c10 */ /* 0x040fe4000ff7e0ff */
[----:B--2---:R-:W-:Y:S02]  /*0190*/  IADD3 R14, P1, PT, R6, UR6, RZ ;  /* 0x00000006060e7c10 */ /* 0x004fe4000ff3e0ff */
[C---:B------:R-:W-:Y:S02]  /*01a0*/  IADD3.X R13, PT, PT, R7.reuse, UR11, RZ, P2, !PT ;  /* 0x0000000b070d7c10 */ /* 0x040fe400097fe4ff */
[C---:B------:R-:W-:Y:S02]  /*01b0*/  IADD3.X R15, PT, PT, R7.reuse, UR7, RZ, P1, !PT ;  /* 0x00000007070f7c10 */ /* 0x040fe40008ffe4ff */
[----:B------:R-:W-:-:S07]  /*01c0*/  IADD3.X R9, PT, PT, R7, UR9, RZ, P3, !PT ;  /* 0x0000000907097c10 */ /* 0x000fce0009ffe4ff */
.L_x_7:
[----:B------:R-:W-:Y:S01]  /*01d0*/  IMAD.MOV.U32 R6, RZ, RZ, R4 ;  /* 0x000000ffff067224 */ /* 0x000fe200078e0004 */
[----:B------:R-:W-:Y:S01]  /*01e0*/  MOV R7, R13 ;  /* 0x0000000d00077202 */ /* 0x000fe20000000f00 */
[----:B0-----:R-:W2:Y:S04]  /*01f0*/  LDG.E R4, desc[UR4][R8.64+-0x20] ;  /* 0xffffe00408047981 */ /* 0x001ea8000c1e1900 */
[----:B-1----:R-:W2:Y:S01]  /*0200*/  LDG.E R11, desc[UR4][R6.64+-0x20] ;  /* 0xffffe004060b7981 */ /* 0x002ea2000c1e1900 */
[----:B------:R-:W-:Y:S02]  /*0210*/  IMAD.MOV.U32 R10, RZ, RZ, R14 ;  /* 0x000000ffff0a7224 */ /* 0x000fe400078e000e */
[----:B--2---:R-:W-:Y:S01]  /*0220*/  FADD R13, R4, R11 ;  /* 0x0000000b040d7221 */ /* 0x004fe20000000000 */
[----:B------:R-:W-:-:S05]  /*0230*/  MOV R11, R15 ;  /* 0x0000000f000b7202 */ /* 0x000fca0000000f00 */
[----:B------:R0:W-:Y:S04]  /*0240*/  STG.E desc[UR4][R10.64+-0x20], R13 ;  /* 0xffffe00d0a007986 */ /* 0x0001e8000c101904 */
[----:B------:R-:W2:Y:S04]  /*0250*/  LDG.E R4, desc[UR4][R8.64+-0x1c] ;  /* 0xffffe40408047981 */ /* 0x000ea8000c1e1900 */
[----:B------:R-:W2:Y:S02]  /*0260*/  LDG.E R15, desc[UR4][R6.64+-0x1c] ;  /* 0xffffe404060f7981 */ /* 0x000ea4000c1e1900 */
[----:B--2---:R-:W-:-:S05]  /*0270*/  FADD R15, R4, R15 ;  /* 0x0000000f040f7221 */ /* 0x004fca0000000000 */
[----:B------:R1:W-:Y:S04]  /*0280*/  STG.E desc[UR4][R10.64+-0x1c], R15 ;  /* 0xffffe40f0a007986 */ /* 0x0003e8000c101904 */
[----:B------:R-:W2:Y:S04]  /*0290*/  LDG.E R4, desc[UR4][R8.64+-0x18] ;  /* 0xffffe80408047981 */ /* 0x000ea8000c1e1900 */
[----:B------:R-:W2:Y:S02]  /*02a0*/  LDG.E R17, desc[UR4][R6.64+-0x18] ;  /* 0xffffe80406117981 */ /* 0x000ea4000c1e1900 */
[----:B--2---:R-:W-:-:S05]  /*02b0*/  FADD R17, R4, R17 ;  /* 0x0000001104117221 */ /* 0x004fca0000000000 */
[----:B------:R2:W-:Y:S04]  /*02c0*/  STG.E desc[UR4][R10.64+-0x18], R17 ;  /* 0xffffe8110a007986 */ /* 0x0005e8000c101904 */
[----:B------:R-:W3:Y:S04]  /*02d0*/  LDG.E R4, desc[UR4][R8.64+-0x14] ;  /* 0xffffec0408047981 */ /* 0x000ee8000c1e1900 */
[----:B------:R-:W3:Y:S02]  /*02e0*/  LDG.E R19, desc[UR4][R6.64+-0x14] ;  /* 0xffffec0406137981 */ /* 0x000ee4000c1e1900 */
[----:B---3--:R-:W-:-:S05]  /*02f0*/  FADD R19, R4, R19 ;  /* 0x0000001304137221 */ /* 0x008fca0000000000 */
[----:B------:R3:W-:Y:S04]  /*0300*/  STG.E desc[UR4][R10.64+-0x14], R19 ;  /* 0xffffec130a007986 */ /* 0x0007e8000c101904 */
[----:B------:R-:W4:Y:S04]  /*0310*/  LDG.E R4, desc[UR4][R8.64+-0x10] ;  /* 0xfffff00408047981 */ /* 0x000f28000c1e1900 */
[----:B0-----:R-:W4:Y:S02]  /*0320*/  LDG.E R13, desc[UR4][R6.64+-0x10] ;  /* 0xfffff004060d7981 */ /* 0x001f24000c1e1900 */
[----:B----4-:R-:W-:-:S05]  /*0330*/  FADD R13, R4, R13 ;  /* 0x0000000d040d7221 */ /* 0x010fca0000000000 */
[----:B------:R0:W-:Y:S04]  /*0340*/  STG.E desc[UR4][R10.64+-0x10], R13 ;  /* 0xfffff00d0a007986 */ /* 0x0001e8000c101904 */
[----:B------:R-:W4:Y:S04]  /*0350*/  LDG.E R4, desc[UR4][R8.64+-0xc] ;  /* 0xfffff40408047981 */ /* 0x000f28000c1e1900 */
[----:B-1----:R-:W4:Y:S02]  /*0360*/  LDG.E R15, desc[UR4][R6.64+-0xc] ;  /* 0xfffff404060f7981 */ /* 0x002f24000c1e1900 */
[----:B----4-:R-:W-:-:S05]  /*0370*/  FADD R15, R4, R15 ;  /* 0x0000000f040f7221 */ /* 0x010fca0000000000 */
[----:B------:R1:W-:Y:S04]  /*0380*/  STG.E desc[UR4][R10.64+-0xc], R15 ;  /* 0xfffff40f0a007986 */ /* 0x0003e8000c101904 */
[----:B------:R-:W4:Y:S04]  /*0390*/  LDG.E R4, desc[UR4][R8.64+-0x8] ;  /* 0xfffff80408047981 */ /* 0x000f28000c1e1900 */
[----:B--2---:R-:W4:Y:S02]  /*03a0*/  LDG.E R17, desc[UR4][R6.64+-0x8] ;  /* 0xfffff80406117981 */ /* 0x004f24000c1e1900 */
[----:B----4-:R-:W-:-:S05]  /*03b0*/  FADD R17, R4, R17 ;  /* 0x0000001104117221 */ /* 0x010fca0000000000 */
[----:B------:R2:W-:Y:S04]  /*03c0*/  STG.E desc[UR4][R10.64+-0x8], R17 ;  /* 0xfffff8110a007986 */ /* 0x0005e8000c101904 */
[----:B------:R-:W4:Y:S04]  /*03d0*/  LDG.E R4, desc[UR4][R8.64+-0x4] ;  /* 0xfffffc0408047981 */ /* 0x000f28000c1e1900 */
[----:B---3--:R-:W4:Y:S02]  /*03e0*/  LDG.E R19, desc[UR4][R6.64+-0x4] ;  /* 0xfffffc0406137981 */ /* 0x008f24000c1e1900 */
[----:B----4-:R-:W-:-:S05]  /*03f0*/  FADD R19, R4, R19 ;  /* 0x0000001304137221 */ /* 0x010fca0000000000 */
        /* <DEDUP_REMOVED lines=20> */
[----:B------:R-:W-:Y:S04]  /*0540*/  STG.E desc[UR4][R10.64+0x10], R13 ;  /* 0x0000100d0a007986 */ /* 0x000fe8000c101904 */
[----:B------:R-:W4:Y:S04]  /*0550*/  LDG.E R4, desc[UR4][R8.64+0x14] ;  /* 0x0000140408047981 */ /* 0x000f28000c1e1900 */
[----:B-1----:R-:W4:Y:S02]  /*0560*/  LDG.E R15, desc[UR4][R6.64+0x14] ;  /* 0x00001404060f7981 */ /* 0x002f24000c1e1900 */
[----:B----4-:R-:W-:-:S05]  /*0570*/  FADD R15, R4, R15 ;  /* 0x0000000f040f7221 */ /* 0x010fca0000000000 */
[----:B------:R0:W-:Y:S04]  /*0580*/  STG.E desc[UR4][R10.64+0x14], R15 ;  /* 0x0000140f0a007986 */ /* 0x0001e8000c101904 */
[----:B------:R-:W4:Y:S04]  /*0590*/  LDG.E R4, desc[UR4][R8.64+0x18] ;  /* 0x0000180408047981 */ /* 0x000f28000c1e1900 */
[----:B--2---:R-:W4:Y:S01]  /*05a0*/  LDG.E R17, desc[UR4][R6.64+0x18] ;  /* 0x0000180406117981 */ /* 0x004f22000c1e1900 */
[----:B------:R-:W-:Y:S02]  /*05b0*/  VIADD R2, R2, 0x10 ;  /* 0x0000001002027836 */ /* 0x000fe40000000000 */
[----:B----4-:R-:W-:-:S05]  /*05c0*/  FADD R17, R4, R17 ;  /* 0x0000001104117221 */ /* 0x010fca0000000000 */
[----:B------:R1:W-:Y:S04]  /*05d0*/  STG.E desc[UR4][R10.64+0x18], R17 ;  /* 0x000018110a007986 */ /* 0x0003e8000c101904 */
[----:B------:R2:W4:Y:S04]  /*05e0*/  LDG.E R4, desc[UR4][R8.64+0x1c] ;  /* 0x00001c0408047981 */ /* 0x000528000c1e1900 */
[----:B---3--:R-:W4:Y:S01]  /*05f0*/  LDG.E R19, desc[UR4][R6.64+0x1c] ;  /* 0x00001c0406137981 */ /* 0x008f22000c1e1900 */
[----:B------:R-:W-:Y:S02]  /*0600*/  ISETP.NE.AND P1, PT, R2, RZ, PT ;  /* 0x000000ff0200720c */ /* 0x000fe40003f25270 */
[----:B------:R-:W-:-:S02]  /*0610*/  IADD3 R14, P2, PT, R10, 0x40, RZ ;  /* 0x000000400a0e7810 */ /* 0x000fc40007f5e0ff */
[----:B--2---:R-:W-:Y:S02]  /*0620*/  IADD3 R8, P4, PT, R8, 0x40, RZ ;  /* 0x0000004008087810 */ /* 0x004fe40007f9e0ff */
[----:B0-----:R-:W-:Y:S02]  /*0630*/  IADD3.X R15, PT, PT, RZ, R11, RZ, P2, !PT ;  /* 0x0000000bff0f7210 */ /* 0x001fe400017fe4ff */
[----:B------:R-:W-:Y:S01]  /*0640*/  IADD3.X R9, PT, PT, RZ, R9, RZ, P4, !PT ;  /* 0x00000009ff097210 */ /* 0x000fe200027fe4ff */
[----:B----4-:R-:W-:Y:S01]  /*0650*/  FADD R19, R4, R19 ;  /* 0x0000001304137221 */ /* 0x010fe20000000000 */
[----:B------:R-:W-:-:S04]  /*0660*/  IADD3 R4, P3, PT, R6, 0x40, RZ ;  /* 0x0000004006047810 */ /* 0x000fc80007f7e0ff */
[----:B------:R1:W-:Y:S01]  /*0670*/  STG.E desc[UR4][R10.64+0x1c], R19 ;  /* 0x00001c130a007986 */ /* 0x0003e2000c101904 */
[----:B------:R-:W-:Y:S01]  /*0680*/  IMAD.X R13, RZ, RZ, R7, P3 ;  /* 0x000000ffff0d7224 */ /* 0x000fe200018e0607 */
[----:B------:R-:W-:Y:S07]  /*0690*/  @P1 BRA `(.L_x_7) ;  /* 0xfffffff800cc1947 */ /* 0x000fee000383ffff */
.L_x_6:
[----:B0-----:R-:W-:Y:S05]  /*06a0*/  @!P0 EXIT ;  /* 0x000000000000894d */ /* 0x001fea0003800000 */
[----:B------:R-:W-:Y:S02]  /*06b0*/  ISETP.GE.U32.AND P1, PT, R12, 0x8, PT ;  /* 0x000000080c00780c */ /* 0x000fe40003f26070 */
[----:B------:R-:W-:-:S04]  /*06c0*/  LOP3.LUT R4, R5, 0x7, RZ, 0xc0, !PT ;  /* 0x0000000705047812 */ /* 0x000fc800078ec0ff */
[----:B------:R-:W-:-:S07]  /*06d0*/  ISETP.NE.AND P0, PT, R4, RZ, PT ;  /* 0x000000ff0400720c */ /* 0x000fce0003f05270 */
[----:B------:R-:W-:Y:S06]  /*06e0*/  @!P1 BRA `(.L_x_8) ;  /* 0x0000000000d09947 */ /* 0x000fec0003800000 */
[----:B------:R-:W0:Y:S01]  /*06f0*/  LDC.64 R12, c[0x0][0x380] ;  /* 0x0000e000ff0c7b82 */ /* 0x000e220000000a00 */
[C---:B------:R-:W-:Y:S01]  /*0700*/  IMAD.IADD R7, R0.reuse, 0x1, R3 ;  /* 0x0000000100077824 */ /* 0x040fe200078e0203 */
[----:B------:R-:W2:Y:S06]  /*0710*/  LDCU.128 UR8, c[0x0][0x380] ;  /* 0x00007000ff0877ac */ /* 0x000eac0008000c00 */
[----:B------:R-:W3:Y:S08]  /*0720*/  LDC.64 R14, c[0x0][0x388] ;  /* 0x0000e200ff0e7b82 */ /* 0x000ef00000000a00 */
[----:B-1----:R-:W1:Y:S01]  /*0730*/  LDC.64 R10, c[0x0][0x390] ;  /* 0x0000e400ff0a7b82 */ /* 0x002e620000000a00 */
[----:B------:R-:W-:Y:S01]  /*0740*/  IADD3 R18, P1, PT, R0, R3, RZ ;  /* 0x0000000300127210 */ /* 0x000fe20007f3e0ff */
[----:B------:R-:W4:Y:S01]  /*0750*/  LDCU.64 UR6, c[0x0][0x390] ;  /* 0x00007200ff0677ac */ /* 0x000f220008000a00 */
[----:B0-----:R-:W-:-:S06]  /*0760*/  IMAD.WIDE.U32 R12, R7, 0x4, R12 ;  /* 0x00000004070c7825 */ /* 0x001fcc00078e000c */
[----:B------:R-:W5:Y:S01]  /*0770*/  LDG.E R12, desc[UR4][R12.64] ;  /* 0x000000040c0c7981 */ /* 0x000f62000c1e1900 */
[----:B---3--:R-:W-:-:S06]  /*0780*/  IMAD.WIDE.U32 R14, R7, 0x4, R14 ;  /* 0x00000004070e7825 */ /* 0x008fcc00078e000e */
[----:B------:R-:W5:Y:S01]  /*0790*/  LDG.E R15, desc[UR4][R14.64] ;  /* 0x000000040e0f7981 */ /* 0x000f62000c1e1900 */
[----:B------:R-:W-:Y:S01]  /*07a0*/  IMAD.SHL.U32 R16, R18, 0x4, RZ ;  /* 0x0000000412107824 */ /* 0x000fe200078e00ff */
[----:B------:R-:W-:-:S04]  /*07b0*/  IADD3.X R9, PT, PT, RZ, RZ, RZ, P1, !PT ;  /* 0x000000ffff097210 */ /* 0x000fc80000ffe4ff */
[----:B------:R-:W-:Y:S02]  /*07c0*/  SHF.L.U64.HI R18, R18, 0x2, R9 ;  /* 0x0000000212127819 */ /* 0x000fe40000010209 */
[C---:B--2---:R-:W-:Y:S02]  /*07d0*/  IADD3 R8, P1, PT, R16.reuse, UR8, RZ ;  /* 0x0000000810087c10 */ /* 0x044fe4000ff3e0ff */
[----:B------:R-:W-:Y:S02]  /*07e0*/  IADD3 R6, P2, PT, R16, UR10, RZ ;  /* 0x0000000a10067c10 */ /* 0x000fe4000ff5e0ff */
[----:B------:R-:W-:Y:S01]  /*07f0*/  IADD3.X R9, PT, PT, R18, UR9, RZ, P1, !PT ;  /* 0x0000000912097c10 */ /* 0x000fe20008ffe4ff */
[----:B-----5:R-:W-:Y:S01]  /*0800*/  FADD R17, R12, R15 ;  /* 0x0000000f0c117221 */ /* 0x020fe20000000000 */
[----:B-1----:R-:W-:Y:S01]  /*0810*/  IMAD.WIDE.U32 R12, R7, 0x4, R10 ;  /* 0x00000004070c7825 */ /* 0x002fe200078e000a */
[----:B------:R-:W-:-:S04]  /*0820*/  IADD3.X R7, PT, PT, R18, UR11, RZ, P2, !PT ;  /* 0x0000000b12077c10 */ /* 0x000fc800097fe4ff */
[----:B------:R0:W-:Y:S04]  /*0830*/  STG.E desc[UR4][R12.64], R17 ;  /* 0x000000110c007986 */ /* 0x0001e8000c101904 */
[----:B------:R-:W2:Y:S04]  /*0840*/  LDG.E R2, desc[UR4][R8.64+0x4] ;  /* 0x0000040408027981 */ /* 0x000ea8000c1e1900 */
[----:B------:R-:W2:Y:S01]  /*0850*/  LDG.E R15, desc[UR4][R6.64+0x4] ;  /* 0x00000404060f7981 */ /* 0x000ea2000c1e1900 */
[----:B----4-:R-:W-:-:S04]  /*0860*/  IADD3 R10, P1, PT, R16, UR6, RZ ;  /* 0x00000006100a7c10 */ /* 0x010fc8000ff3e0ff */
[----:B------:R-:W-:Y:S01]  /*0870*/  IADD3.X R11, PT, PT, R18, UR7, RZ, P1, !PT ;  /* 0x00000007120b7c10 */ /* 0x000fe20008ffe4ff */
[----:B--2---:R-:W-:-:S05]  /*0880*/  FADD R15, R2, R15 ;  /* 0x0000000f020f7221 */ /* 0x004fca0000000000 */
[----:B------:R1:W-:Y:S04]  /*0890*/  STG.E desc[UR4][R10.64+0x4], R15 ;  /* 0x0000040f0a007986 */ /* 0x0003e8000c101904 */
[----:B------:R-:W2:Y:S04]  /*08a0*/  LDG.E R2, desc[UR4][R8.64+0x8] ;  /* 0x0000080408027981 */ /* 0x000ea8000c1e1900 */
[----:B------:R-:W2:Y:S02]  /*08b0*/  LDG.E R19, desc[UR4][R6.64+0x8] ;  /* 0x0000080406137981 */ /* 0x000ea4000c1e1900 */
[----:B--2---:R-:W-:-:S05]  /*08c0*/  FADD R19, R2, R19 ;  /* 0x0000001302137221 */ /* 0x004fca0000000000 */
[----:B------:R2:W-:Y:S04]  /*08d0*/  STG.E desc[UR4][R10.64+0x8], R19 ;  /* 0x000008130a007986 */ /* 0x0005e8000c101904 */
[----:B------:R-:W3:Y:S04]  /*08e0*/  LDG.E R2, desc[UR4][R8.64+0xc] ;  /* 0x00000c0408027981 */ /* 0x000ee8000c1e1900 */
[----:B0-----:R-:W3:Y:S02]  /*08f0*/  LDG.E R13, desc[UR4][R6.64+0xc] ;  /* 0x00000c04060d7981 */ /* 0x001ee4000c1e1900 */
[----:B---3--:R-:W-:-:S05]  /*0900*/  FADD R13, R2, R13 ;  /* 0x0000000d020d7221 */ /* 0x008fca0000000000 */
[----:B------:R0:W-:Y:S04]  /*0910*/  STG.E desc[UR4][R10.64+0xc], R13 ;  /* 0x00000c0d0a007986 */ /* 0x0001e8000c101904 */
[----:B------:R-:W3:Y:S04]  /*0920*/  LDG.E R2, desc[UR4][R8.64+0x10] ;  /* 0x0000100408027981 */ /* 0x000ee8000c1e1900 */
[----:B------:R-:W3:Y:S02]  /*0930*/  LDG.E R17, desc[UR4][R6.64+0x10] ;  /* 0x0000100406117981 */ /* 0x000ee4000c1e1900 */
[----:B---3--:R-:W-:-:S05]  /*0940*/  FADD R17, R2, R17 ;  /* 0x0000001102117221 */ /* 0x008fca0000000000 */
        /* <DEDUP_REMOVED lines=9> */
[----:B------:R-:W2:Y:S04]  /*09e0*/  LDG.E R2, desc[UR4][R8.64+0x1c] ;  /* 0x00001c0408027981 */ /* 0x000ea8000c1e1900 */
[----:B0-----:R-:W2:Y:S01]  /*09f0*/  LDG.E R13, desc[UR4][R6.64+0x1c] ;  /* 0x00001c04060d7981 */ /* 0x001ea2000c1e1900 */
[----:B------:R-:W-:Y:S01]  /*0a00*/  IADD3 R3, PT, PT, R3, 0x8, RZ ;  /* 0x0000000803037810 */ /* 0x000fe20007ffe0ff */
[----:B--2---:R-:W-:-:S05]  /*0a10*/  FADD R13, R2, R13 ;  /* 0x0000000d020d7221 */ /* 0x004fca0000000000 */
[----:B------:R3:W-:Y:S02]  /*0a20*/  STG.E desc[UR4][R10.64+0x1c], R13 ;  /* 0x00001c0d0a007986 */ /* 0x0007e4000c101904 */
.L_x_8:
[----:B------:R-:W-:Y:S05]  /*0a30*/  @!P0 EXIT ;  /* 0x000000000000894d */ /* 0x000fea0003800000 */
[----:B------:R-:W-:Y:S02]  /*0a40*/  ISETP.GE.U32.AND P1, PT, R4, 0x4, PT ;  /* 0x000000040400780c */ /* 0x000fe40003f26070 */
[----:B------:R-:W-:-:S04]  /*0a50*/  LOP3.LUT R5, R5, 0x3, RZ, 0xc0, !PT ;  /* 0x0000000305057812 */ /* 0x000fc800078ec0ff */
[----:B------:R-:W-:-:S07]  /*0a60*/  ISETP.NE.AND P0, PT, R5, RZ, PT ;  /* 0x000000ff0500720c */ /* 0x000fce0003f05270 */
[----:B------:R-:W-:Y:S06]  /*0a70*/  @!P1 BRA `(.L_x_9) ;  /* 0x0000000000909947 */ /* 0x000fec0003800000 */
[----:B------:R-:W0:Y:S01]  /*0a80*/  LDC.64 R6, c[0x0][0x380] ;  /* 0x0000e000ff067b82 */ /* 0x000e220000000a00 */
[C---:B-1-3--:R-:W-:Y:S01]  /*0a90*/  IMAD.IADD R19, R0.reuse, 0x1, R3 ;  /* 0x0000000100137824 */ /* 0x04afe200078e0203 */
[----:B------:R-:W1:Y:S06]  /*0aa0*/  LDCU.128 UR8, c[0x0][0x380] ;  /* 0x00007000ff0877ac */ /* 0x000e6c0008000c00 */
[----:B------:R-:W2:Y:S08]  /*0ab0*/  LDC.64 R8, c[0x0][0x388] ;  /* 0x0000e200ff087b82 */ /* 0x000eb00000000a00 */
[----:B------:R-:W3:Y:S01]  /*0ac0*/  LDC.64 R14, c[0x0][0x390] ;  /* 0x0000e400ff0e7b82 */ /* 0x000ee20000000a00 */
[----:B------:R-:W-:Y:S01]  /*0ad0*/  IADD3 R2, P1, PT, R0, R3, RZ ;  /* 0x0000000300027210 */ /* 0x000fe20007f3e0ff */
[----:B------:R-:W4:Y:S01]  /*0ae0*/  LDCU.64 UR6, c[0x0][0x390] ;  /* 0x00007200ff0677ac */ /* 0x000f220008000a00 */
[----:B0-----:R-:W-:-:S06]  /*0af0*/  IMAD.WIDE.U32 R10, R19, 0x4, R6 ;  /* 0x00000004130a7825 */ /* 0x001fcc00078e0006 */
[----:B------:R-:W5:Y:S01]  /*0b00*/  LDG.E R10, desc[UR4][R10.64] ;  /* 0x000000040a0a7981 */ /* 0x000f62000c1e1900 */
[----:B--2---:R-:W-:-:S06]  /*0b10*/  IMAD.WIDE.U32 R12, R19, 0x4, R8 ;  /* 0x00000004130c7825 */ /* 0x004fcc00078e0008 */
[----:B------:R-:W5:Y:S01]  /*0b20*/  LDG.E R13, desc[UR4][R12.64] ;  /* 0x000000040c0d7981 */ /* 0x000f62000c1e1900 */
[----:B------:R-:W-:Y:S01]  /*0b30*/  IMAD.SHL.U32 R16, R2, 0x4, RZ ;  /* 0x0000000402107824 */ /* 0x000fe200078e00ff */
[----:B------:R-:W-:Y:S01]  /*0b40*/  IADD3.X R7, PT, PT, RZ, RZ, RZ, P1, !PT ;  /* 0x000000ffff077210 */ /* 0x000fe20000ffe4ff */
[----:B---3--:R-:W-:-:S03]  /*0b50*/  IMAD.WIDE.U32 R14, R19, 0x4, R14 ;  /* 0x00000004130e7825 */ /* 0x008fc600078e000e */
[----:B------:R-:W-:Y:S02]  /*0b60*/  SHF.L.U64.HI R4, R2, 0x2, R7 ;  /* 0x0000000202047819 */ /* 0x000fe40000010207 */
[C---:B-1----:R-:W-:Y:S02]  /*0b70*/  IADD3 R8, P1, PT, R16.reuse, UR8, RZ ;  /* 0x0000000810087c10 */ /* 0x042fe4000ff3e0ff */
[----:B------:R-:W-:Y:S02]  /*0b80*/  IADD3 R6, P2, PT, R16, UR10, RZ ;  /* 0x0000000a10067c10 */ /* 0x000fe4000ff5e0ff */
[C---:B------:R-:W-:Y:S02]  /*0b90*/  IADD3.X R9, PT, PT, R4.reuse, UR9, RZ, P1, !PT ;  /* 0x0000000904097c10 */ /* 0x040fe40008ffe4ff */
[----:B------:R-:W-:Y:S01]  /*0ba0*/  IADD3.X R7, PT, PT, R4, UR11, RZ, P2, !PT ;  /* 0x0000000b04077c10 */ /* 0x000fe200097fe4ff */
[----:B-----5:R-:W-:-:S05]  /*0bb0*/  FADD R17, R10, R13 ;  /* 0x0000000d0a117221 */ /* 0x020fca0000000000 */
[----:B------:R0:W-:Y:S04]  /*0bc0*/  STG.E desc[UR4][R14.64], R17 ;  /* 0x000000110e007986 */ /* 0x0001e8000c101904 */
[----:B------:R-:W2:Y:S04]  /*0bd0*/  LDG.E R2, desc[UR4][R8.64+0x4] ;  /* 0x0000040408027981 */ /* 0x000ea8000c1e1900 */
[----:B------:R-:W2:Y:S01]  /*0be0*/  LDG.E R13, desc[UR4][R6.64+0x4] ;  /* 0x00000404060d7981 */ /* 0x000ea2000c1e1900 */
[----:B----4-:R-:W-:-:S04]  /*0bf0*/  IADD3 R10, P1, PT, R16, UR6, RZ ;  /* 0x00000006100a7c10 */ /* 0x010fc8000ff3e0ff */
[----:B------:R-:W-:Y:S01]  /*0c00*/  IADD3.X R11, PT, PT, R4, UR7, RZ, P1, !PT ;  /* 0x00000007040b7c10 */ /* 0x000fe20008ffe4ff */
[----:B--2---:R-:W-:-:S05]  /*0c10*/  FADD R13, R2, R13 ;  /* 0x0000000d020d7221 */ /* 0x004fca0000000000 */
[----:B------:R2:W-:Y:S04]  /*0c20*/  STG.E desc[UR4][R10.64+0x4], R13 ;  /* 0x0000040d0a007986 */ /* 0x0005e8000c101904 */
[----:B------:R-:W3:Y:S04]  /*0c30*/  LDG.E R2, desc[UR4][R8.64+0x8] ;  /* 0x0000080408027981 */ /* 0x000ee8000c1e1900 */
[----:B------:R-:W3:Y:S02]  /*0c40*/  LDG.E R19, desc[UR4][R6.64+0x8] ;  /* 0x0000080406137981 */ /* 0x000ee4000c1e1900 */
[----:B---3--:R-:W-:-:S05]  /*0c50*/  FADD R19, R2, R19 ;  /* 0x0000001302137221 */ /* 0x008fca0000000000 */
[----:B------:R2:W-:Y:S04]  /*0c60*/  STG.E desc[UR4][R10.64+0x8], R19 ;  /* 0x000008130a007986 */ /* 0x0005e8000c101904 */
[----:B------:R-:W3:Y:S04]  /*0c70*/  LDG.E R2, desc[UR4][R8.64+0xc] ;  /* 0x00000c0408027981 */ /* 0x000ee8000c1e1900 */
[----:B0-----:R-:W3:Y:S01]  /*0c80*/  LDG.E R15, desc[UR4][R6.64+0xc] ;  /* 0x00000c04060f7981 */ /* 0x001ee2000c1e1900 */
[----:B------:R-:W-:Y:S01]  /*0c90*/  IADD3 R3, PT, PT, R3, 0x4, RZ ;  /* 0x0000000403037810 */ /* 0x000fe20007ffe0ff */
[----:B---3--:R-:W-:-:S05]  /*0ca0*/  FADD R15, R2, R15 ;  /* 0x0000000f020f7221 */ /* 0x008fca0000000000 */
[----:B------:R2:W-:Y:S02]  /*0cb0*/  STG.E desc[UR4][R10.64+0xc], R15 ;  /* 0x00000c0f0a007986 */ /* 0x0005e4000c101904 */
.L_x_9:
[----:B------:R-:W-:Y:S05]  /*0cc0*/  @!P0 EXIT ;  /* 0x000000000000894d */ /* 0x000fea0003800000 */
[----:B------:R-:W0:Y:S01]  /*0cd0*/  LDC.64 R6, c[0x0][0x390] ;  /* 0x0000e400ff067b82 */ /* 0x000e220000000a00 */
[----:B--23--:R-:W-:Y:S02]  /*0ce0*/  IMAD.IADD R13, R0, 0x1, R3 ;  /* 0x00000001000d7824 */ /* 0x00cfe400078e0203 */
[----:B------:R-:W-:-:S05]  /*0cf0*/  IMAD.MOV R0, RZ, RZ, -R5 ;  /* 0x000000ffff007224 */ /* 0x000fca00078e0a05 */
[----:B------:R-:W2:Y:S08]  /*0d00*/  LDC.64 R8, c[0x0][0x388] ;  /* 0x0000e200ff087b82 */ /* 0x000eb00000000a00 */
[----:B-1----:R-:W1:Y:S01]  /*0d10*/  LDC.64 R10, c[0x0][0x380] ;  /* 0x0000e000ff0a7b82 */ /* 0x002e620000000a00 */
[----:B0-----:R-:W-:-:S04]  /*0d20*/  IMAD.WIDE.U32 R2, R13, 0x4, R6 ;  /* 0x000000040d027825 */ /* 0x001fc800078e0006 */
[----:B--2---:R-:W-:-:S04]  /*0d30*/  IMAD.WIDE.U32 R6, R13, 0x4, R8 ;  /* 0x000000040d067825 */ /* 0x004fc800078e0008 */
[----:B-1----:R-:W-:Y:S01]  /*0d40*/  IMAD.WIDE.U32 R8, R13, 0x4, R10 ;  /* 0x000000040d087825 */ /* 0x002fe200078e000a */
[----:B------:R-:W-:Y:S02]  /*0d50*/  MOV R10, R2 ;  /* 0x00000002000a7202 */ /* 0x000fe40000000f00 */
[----:B------:R-:W-:Y:S01]  /*0d60*/  MOV R11, R7 ;  /* 0x00000007000b7202 */ /* 0x000fe20000000f00 */
[----:B------:R-:W-:-:S07]  /*0d70*/  IMAD.MOV.U32 R13, RZ, RZ, R3 ;  /* 0x000000ffff0d7224 */ /* 0x000fce00078e0003 */
.L_x_10:
[----:B0-----:R-:W-:Y:S01]  /*0d80*/  MOV R2, R8 ;  /* 0x0000000800027202 */ /* 0x001fe20000000f00 */
[----:B------:R-:W-:Y:S01]  /*0d90*/  IMAD.MOV.U32 R5, RZ, RZ, R11 ;  /* 0x000000ffff057224 */ /* 0x000fe200078e000b */
[----:B------:R-:W-:Y:S01]  /*0da0*/  MOV R4, R6 ;  /* 0x0000000600047202 */ /* 0x000fe20000000f00 */
[----:B------:R-:W-:-:S04]  /*0db0*/  IMAD.MOV.U32 R3, RZ, RZ, R9 ;  /* 0x000000ffff037224 */ /* 0x000fc800078e0009 */
[----:B------:R-:W2:Y:S04]  /*0dc0*/  LDG.E R5, desc[UR4][R4.64] ;  /* 0x0000000404057981 */ /* 0x000ea8000c1e1900 */
[----:B------:R0:W2:Y:S01]  /*0dd0*/  LDG.E R2, desc[UR4][R2.64] ;  /* 0x0000000402027981 */ /* 0x0000a2000c1e1900 */
[----:B------:R-:W-:-:S04]  /*0de0*/  IADD3 R0, PT, PT, R0, 0x1, RZ ;  /* 0x0000000100007810 */ /* 0x000fc80007ffe0ff */
[----:B------:R-:W-:Y:S02]  /*0df0*/  ISETP.NE.AND P0, PT, R0, RZ, PT ;  /* 0x000000ff0000720c */ /* 0x000fe40003f05270 */
[----:B------:R-:W-:Y:S01]  /*0e00*/  IADD3 R8, P3, PT, R8, 0x4, RZ ;  /* 0x0000000408087810 */ /* 0x000fe20007f7e0ff */
[----:B0-----:R-:W-:Y:S01]  /*0e10*/  IMAD.MOV.U32 R3, RZ, RZ, R13 ;  /* 0x000000ffff037224 */ /* 0x001fe200078e000d */
[----:B------:R-:W-:-:S03]  /*0e20*/  IADD3 R6, P2, PT, R6, 0x4, RZ ;  /* 0x0000000406067810 */ /* 0x000fc60007f5e0ff */
[----:B------:R-:W-:Y:S01]  /*0e30*/  IMAD.X R9, RZ, RZ, R9, P3 ;  /* 0x000000ffff097224 */ /* 0x000fe200018e0609 */
[----:B------:R-:W-:Y:S01]  /*0e40*/  IADD3.X R11, PT, PT, RZ, R11, RZ, P2, !PT ;  /* 0x0000000bff0b7210 */ /* 0x000fe200017fe4ff */
[----:B--2---:R-:W-:Y:S01]  /*0e50*/  FADD R7, R2, R5 ;  /* 0x0000000502077221 */ /* 0x004fe20000000000 */
[----:B------:R-:W-:Y:S02]  /*0e60*/  MOV R2, R10 ;  /* 0x0000000a00027202 */ /* 0x000fe40000000f00 */
[----:B------:R-:W-:-:S03]  /*0e70*/  IADD3 R10, P1, PT, R10, 0x4, RZ ;  /* 0x000000040a0a7810 */ /* 0x000fc60007f3e0ff */
[----:B------:R0:W-:Y:S02]  /*0e80*/  STG.E desc[UR4][R2.64], R7 ;  /* 0x0000000702007986 */ /* 0x0001e4000c101904 */
[----:B------:R-:W-:Y:S01]  /*0e90*/  IMAD.X R13, RZ, RZ, R13, P1 ;  /* 0x000000ffff0d7224 */ /* 0x000fe200008e060d */
[----:B------:R-:W-:Y:S07]  /*0ea0*/  @P0 BRA `(.L_x_10) ;  /* 0xfffffffc00b40947 */ /* 0x000fee000383ffff */
[----:B------:R-:W-:Y:S05]  /*0eb0*/  EXIT ;  /* 0x000000000000794d */ /* 0x000fea0003800000 */
.L_x_11:
        /* <DEDUP_REMOVED lines=12> */
.L_x_14:


//--------------------- .text._Z6matAddPKfS0_Pfii --------------------------
	.section	.text._Z6matAddPKfS0_Pfii,"ax",@progbits
	.align	128
        .global         _Z6matAddPKfS0_Pfii
        .type           _Z6matAddPKfS0_Pfii,@function
        .size           _Z6matAddPKfS0_Pfii,(.L_x_15 - _Z6matAddPKfS0_Pfii)
        .other          _Z6matAddPKfS0_Pfii,@"STO_CUDA_ENTRY STV_DEFAULT"
_Z6matAddPKfS0_Pfii:
.text._Z6matAddPKfS0_Pfii:
[----:B------:R-:W-:Y:S01]  /*0000*/  LDC R1, c[0x0][0x37c] ;  /* 0x0000df00ff017b82 */ /* 0x000fe20000000800 */
[----:B------:R-:W0:Y:S01]  /*0010*/  S2R R0, SR_CTAID.X ;  /* 0x0000000000007919 */ /* 0x000e220000002500 */
[----:B------:R-:W0:Y:S01]  /*0020*/  LDCU UR4, c[0x0][0x360] ;  /* 0x00006c00ff0477ac */ /* 0x000e220008000800 */
[----:B------:R-:W0:Y:S01]  /*0030*/  S2R R3, SR_TID.X ;  /* 0x0000000000037919 */ /* 0x000e220000002100 */
[----:B------:R-:W1:Y:S01]  /*0040*/  LDCU UR5, c[0x0][0x364] ;  /* 0x00006c80ff0577ac */ /* 0x000e620008000800 */
[----:B------:R-:W1:Y:S01]  /*0050*/  S2R R7, SR_CTAID.Y ;  /* 0x0000000000077919 */ /* 0x000e620000002600 */
[----:B------:R-:W2:Y:S01]  /*0060*/  LDCU.64 UR6, c[0x0][0x398] ;  /* 0x00007300ff0677ac */ /* 0x000ea20008000a00 */
[----:B------:R-:W1:Y:S01]  /*0070*/  S2R R2, SR_TID.Y ;  /* 0x0000000000027919 */ /* 0x000e620000002200 */
[----:B0-----:R-:W-:-:S05]  /*0080*/  IMAD R0, R0, UR4, R3 ;  /* 0x0000000400007c24 */ /* 0x001fca000f8e0203 */
[----:B--2---:R-:W-:Y:S01]  /*0090*/  ISETP.GE.AND P0, PT, R0, UR7, PT ;  /* 0x0000000700007c0c */ /* 0x004fe2000bf06270 */
[----:B-1----:R-:W-:-:S05]  /*00a0*/  IMAD R7, R7, UR5, R2 ;  /* 0x0000000507077c24 */ /* 0x002fca000f8e0202 */
[----:B------:R-:W-:-:S13]  /*00b0*/  ISETP.GE.OR P0, PT, R7, UR6, P0 ;  /* 0x0000000607007c0c */ /* 0x000fda0008706670 */
[----:B------:R-:W-:Y:S05]  /*00c0*/  @P0 EXIT ;  /* 0x000000000000094d */ /* 0x000fea0003800000 */
[----:B------:R-:W0:Y:S01]  /*00d0*/  LDC.64 R2, c[0x0][0x380] ;  /* 0x0000e000ff027b82 */ /* 0x000e220000000a00 */
[----:B------:R-:W1:Y:S01]  /*00e0*/  LDCU.64 UR4, c[0x0][0x358] ;  /* 0x00006b00ff0477ac */ /* 0x000e620008000a00 */
[----:B------:R-:W-:-:S06]  /*00f0*/  IMAD R9, R7, UR7, R0 ;  /* 0x0000000707097c24 */ /* 0x000fcc000f8e0200 */
[----:B------:R-:W2:Y:S08]  /*0100*/  LDC.64 R4, c[0x0][0x388] ;  /* 0x0000e200ff047b82 */ /* 0x000eb00000000a00 */
[----:B------:R-:W3:Y:S01]  /*0110*/  LDC.64 R6, c[0x0][0x390] ;  /* 0x0000e400ff067b82 */ /* 0x000ee20000000a00 */
[----:B0-----:R-:W-:-:S06]  /*0120*/  IMAD.WIDE R2, R9, 0x4, R2 ;  /* 0x0000000409027825 */ /* 0x001fcc00078e0202 */
[----:B-1----:R-:W4:Y:S01]  /*0130*/  LDG.E R2, desc[UR4][R2.64] ;  /* 0x0000000402027981 */ /* 0x002f22000c1e1900 */
[----:B--2---:R-:W-:-:S06]  /*0140*/  IMAD.WIDE R4, R9, 0x4, R4 ;  /* 0x0000000409047825 */ /* 0x004fcc00078e0204 */
[----:B------:R-:W4:Y:S01]  /*0150*/  LDG.E R5, desc[UR4][R4.64] ;  /* 0x0000000404057981 */ /* 0x000f22000c1e1900 */
[----:B---3--:R-:W-:-:S04]  /*0160*/  IMAD.WIDE R6, R9, 0x4, R6 ;  /* 0x0000000409067825 */ /* 0x008fc800078e0206 */
[----:B----4-:R-:W-:-:S05]  /*0170*/  FADD R9, R2, R5 ;  /* 0x0000000502097221 */ /* 0x010fca0000000000 */
[----:B------:R-:W-:Y:S01]  /*0180*/  STG.E desc[UR4][R6.64], R9 ;  /* 0x0000000906007986 */ /* 0x000fe2000c101904 */
[----:B------:R-:W-:Y:S05]  /*0190*/  EXIT ;  /* 0x000000000000794d */ /* 0x000fea0003800000 */
.L_x_12:
        /* <DEDUP_REMOVED lines=14> */
.L_x_15:


//--------------------- .nv.shared.reserved.0     --------------------------
	.section	.nv.shared.reserved.0,"aw",@nobits
	.weak		__nv_reservedSMEM_offset_0_alias
	.size		__nv_reservedSMEM_offset_0_alias, 0, 64
	.other		__nv_reservedSMEM_offset_0_alias,@"STO_CUDA_RESERVED_SHARED STV_DEFAULT"
__nv_reservedSMEM_offset_0_alias:
	.zero		0
	.zero		64


//--------------------- .nv.constant0._Z9matAddColPKfS0_Pfii --------------------------
	.section	.nv.constant0._Z9matAddColPKfS0_Pfii,"a",@progbits
	.sectionflags	@""
	.align	4
.nv.constant0._Z9matAddColPKfS0_Pfii:
	.zero		928


//--------------------- .nv.constant0._Z9matAddRowPKfS0_Pfii --------------------------
	.section	.nv.constant0._Z9matAddRowPKfS0_Pfii,"a",@progbits
	.sectionflags	@""
	.align	4
.nv.constant0._Z9matAddRowPKfS0_Pfii:
	.zero		928


//--------------------- .nv.constant0._Z6matAddPKfS0_Pfii --------------------------
	.section	.nv.constant0._Z6matAddPKfS0_Pfii,"a",@progbits
	.sectionflags	@""
	.align	4
.nv.constant0._Z6matAddPKfS0_Pfii:
	.zero		928


//--------------------- SYMBOLS --------------------------

	.type		.nv.reservedSmem.offset0,@object
	.size		.nv.reservedSmem.offset0,0x4
